// auto-generated by cutlass_sweep.gemm — config: {"arch": "sm_100", "cluster_m": 2, "cluster_n": 1, "dtype": "bf16", "dtype_b": "bf16", "layout": "nt", "stages": 0, "tile_k": 32, "tile_m": 64, "tile_n": 224}
#include "cutlass/cutlass.h"
#include "cutlass/gemm/collective/collective_builder.hpp"
#include "cutlass/gemm/device/gemm_universal_adapter.h"
#include "cutlass/gemm/kernel/gemm_universal.hpp"
#include "cutlass/epilogue/collective/collective_builder.hpp"

using ElemA = cutlass::bfloat16_t;
using ElemB = cutlass::bfloat16_t;
using ElemCD = cutlass::bfloat16_t;
using Acc  = float;
using TileShape    = cute::Shape<cute::_64, cute::_224, cute::_32>;
using ClusterShape = cute::Shape<cute::_2, cute::_1, cute::_1>;

using CollectiveEpilogue = typename cutlass::epilogue::collective::CollectiveBuilder<
    cutlass::arch::Sm100, cutlass::arch::OpClassTensorOp,
    TileShape, ClusterShape,
    cutlass::epilogue::collective::EpilogueTileAuto,
    Acc, Acc,
    ElemCD, cutlass::layout::RowMajor, 128 / cutlass::sizeof_bits<ElemCD>::value,
    ElemCD, cutlass::layout::RowMajor, 128 / cutlass::sizeof_bits<ElemCD>::value,
    cutlass::epilogue::collective::EpilogueScheduleAuto
  >::CollectiveOp;

using CollectiveMainloop = typename cutlass::gemm::collective::CollectiveBuilder<
    cutlass::arch::Sm100, cutlass::arch::OpClassTensorOp,
    ElemA, cutlass::layout::RowMajor, 128 / cutlass::sizeof_bits<ElemA>::value,
    ElemB, cutlass::layout::ColumnMajor, 128 / cutlass::sizeof_bits<ElemB>::value,
    Acc,
    TileShape, ClusterShape,
    cutlass::gemm::collective::StageCountAutoCarveout<static_cast<int>(sizeof(typename CollectiveEpilogue::SharedStorage))>,
    cutlass::gemm::collective::KernelScheduleAuto
  >::CollectiveOp;

using GemmKernel = cutlass::gemm::kernel::GemmUniversal<
    cute::Shape<int,int,int,int>,
    CollectiveMainloop,
    CollectiveEpilogue
>;
using Gemm = cutlass::gemm::device::GemmUniversalAdapter<GemmKernel>;

// Force the device kernel symbol into the cubin without needing a host main.
auto* _anchor = &cutlass::device_kernel<GemmKernel>;


// ===== COMPILED SASS (sm_100a) =====

	.target	sm_100a

	.elftype	@"ET_EXEC"


//--------------------- .note.nv.tkinfo           --------------------------
	.section	.note.nv.tkinfo,"",@"SHT_NOTE"
	.sectionflags	@"SHF_NOTE_NV_TKINFO"
	.tkinfo
        /*0018*/ 	.word	0x00000002
        /*0030*/ 	.string	""
        /*0030*/ 	.string	"ptxas"
        /*0030*/ 	.string	"Cuda compilation tools, release 13.0, V13.0.88"
        /*0030*/ 	.string	"Build cuda_13.0.r13.0/compiler.36424714_0"
        /*0030*/ 	.string	"-arch sm_100a -m 64 "



//--------------------- .note.nv.cuinfo           --------------------------
	.section	.note.nv.cuinfo,"",@"SHT_NOTE"
	.sectionflags	@"SHF_NOTE_NV_CUINFO"
        /*0018*/ 	.short	0x0002
        /*001a*/ 	.short	0x0064
        /*001c*/ 	.short	0x0082
	.zero		2


//--------------------- .nv.info                  --------------------------
	.section	.nv.info,"",@"SHT_CUDA_INFO"
	.align	4


	//----- nvinfo : EIATTR_REGCOUNT
	.align		4
        /*0000*/ 	.byte	0x04, 0x2f
        /*0002*/ 	.short	(.L_19 - .L_18)
	.align		4
.L_18:
        /*0004*/ 	.word	index@(_ZN7cutlass13device_kernelINS_4gemm6kernel13GemmUniversalIN4cute5tupleIJiiiiEEENS1_10collective13CollectiveMmaINS1_35MainloopSm100TmaUmmaWarpSpecializedILi9ELi2ELi4ENS5_IJNS4_1CILi2EEENSA_ILi1EEESC_EEEEENS5_IJNSA_ILi64EEENSA_ILi224EEENSA_ILi32EEEEEENS_10bfloat16_tENS5_IJlSC_lEEESJ_SK_NS4_8TiledMMAINS4_8MMA_AtomIJNS4_20SM100_MMA_F16BF16_SSISJ_SJ_fLi64ELi224ELNS4_4UMMA5MajorE0ELSP_0ELNSO_7ScaleInE0ELSQ_0EEEEEENS4_6LayoutINS5_IJSC_SC_SC_EEENS5_IJNSA_ILi0EEESV_SV_EEEEENS5_IJNS4_10UnderscoreESY_SY_EEEEENS4_13SM90_TMA_LOADENS4_14ComposedLayoutINS4_7SwizzleILi2ELi4ELi3EEENS4_18smem_ptr_flag_bitsILi16EEENST_INS5_IJNSA_ILi8EEESH_EEENS5_IJSH_SC_EEEEEEEvNS4_8identityENS4_23SM90_TMA_LOAD_MULTICASTES1B_vS1C_EENS_8epilogue10collective18CollectiveEpilogueINS1F_23Sm100TmaWarpSpecializedILi2ELi1ELi112ELb1ELb0EEEJSI_NS5_IJNST_ISF_SC_EENST_ISG_SC_EEEEESJ_SK_SJ_SK_NS1F_6fusion15FusionCallbacksIS1J_NS1N_17LinearCombinationISJ_fSJ_fLNS_15FloatRoundStyleE2EEESI_S1M_JEEENS4_5SM1004TMEM4LOAD26SM100_TMEM_LOAD_16dp256b4xES11_S1B_NS4_17SM75_U32x4_LDSM_NENS4_14SM90_TMA_STOREES1B_NS4_17SM90_U32x4_STSM_NENS4_39AutoVectorizingCopyWithAssumedAlignmentILi128EEEEEEvvEEEEvNT_6ParamsE)
        /*0008*/ 	.word	0x000000ff


	//----- nvinfo : EIATTR_FRAME_SIZE
	.align		4
.L_19:
        /*000c*/ 	.byte	0x04, 0x11
        /*000e*/ 	.short	(.L_21 - .L_20)
	.align		4
.L_20:
        /*0010*/ 	.word	index@($__internal_2_$__cuda_sm10x_tcgen05_guardrail_trap_unallocated_columns_being_dealloced)
        /*0014*/ 	.word	0x00000000


	//----- nvinfo : EIATTR_FRAME_SIZE
	.align		4
.L_21:
        /*0018*/ 	.byte	0x04, 0x11
        /*001a*/ 	.short	(.L_23 - .L_22)
	.align		4
.L_22:
        /*001c*/ 	.word	index@($__internal_1_$__cuda_sm10x_tcgen05_guardrail_trap_phase_invalid_during_alloc)
        /*0020*/ 	.word	0x00000000


	//----- nvinfo : EIATTR_FRAME_SIZE
	.align		4
.L_23:
        /*0024*/ 	.byte	0x04, 0x11
        /*0026*/ 	.short	(.L_25 - .L_24)
	.align		4
.L_24:
        /*0028*/ 	.word	index@($__internal_0_$__cuda_sm10x_tcgen05_guardrail_trap_col_being_dealloced_not_returned_by_alloc)
        /*002c*/ 	.word	0x00000000


	//----- nvinfo : EIATTR_FRAME_SIZE
	.align		4
.L_25:
        /*0030*/ 	.byte	0x04, 0x11
        /*0032*/ 	.short	(.L_27 - .L_26)
	.align		4
.L_26:
        /*0034*/ 	.word	index@(_ZN7cutlass13device_kernelINS_4gemm6kernel13GemmUniversalIN4cute5tupleIJiiiiEEENS1_10collective13CollectiveMmaINS1_35MainloopSm100TmaUmmaWarpSpecializedILi9ELi2ELi4ENS5_IJNS4_1CILi2EEENSA_ILi1EEESC_EEEEENS5_IJNSA_ILi64EEENSA_ILi224EEENSA_ILi32EEEEEENS_10bfloat16_tENS5_IJlSC_lEEESJ_SK_NS4_8TiledMMAINS4_8MMA_AtomIJNS4_20SM100_MMA_F16BF16_SSISJ_SJ_fLi64ELi224ELNS4_4UMMA5MajorE0ELSP_0ELNSO_7ScaleInE0ELSQ_0EEEEEENS4_6LayoutINS5_IJSC_SC_SC_EEENS5_IJNSA_ILi0EEESV_SV_EEEEENS5_IJNS4_10UnderscoreESY_SY_EEEEENS4_13SM90_TMA_LOADENS4_14ComposedLayoutINS4_7SwizzleILi2ELi4ELi3EEENS4_18smem_ptr_flag_bitsILi16EEENST_INS5_IJNSA_ILi8EEESH_EEENS5_IJSH_SC_EEEEEEEvNS4_8identityENS4_23SM90_TMA_LOAD_MULTICASTES1B_vS1C_EENS_8epilogue10collective18CollectiveEpilogueINS1F_23Sm100TmaWarpSpecializedILi2ELi1ELi112ELb1ELb0EEEJSI_NS5_IJNST_ISF_SC_EENST_ISG_SC_EEEEESJ_SK_SJ_SK_NS1F_6fusion15FusionCallbacksIS1J_NS1N_17LinearCombinationISJ_fSJ_fLNS_15FloatRoundStyleE2EEESI_S1M_JEEENS4_5SM1004TMEM4LOAD26SM100_TMEM_LOAD_16dp256b4xES11_S1B_NS4_17SM75_U32x4_LDSM_NENS4_14SM90_TMA_STOREES1B_NS4_17SM90_U32x4_STSM_NENS4_39AutoVectorizingCopyWithAssumedAlignmentILi128EEEEEEvvEEEEvNT_6ParamsE)
        /*0038*/ 	.word	0x00000000


	//----- nvinfo : EIATTR_MIN_STACK_SIZE
	.align		4
.L_27:
        /*003c*/ 	.byte	0x04, 0x12
        /*003e*/ 	.short	(.L_29 - .L_28)
	.align		4
.L_28:
        /*0040*/ 	.word	index@(_ZN7cutlass13device_kernelINS_4gemm6kernel13GemmUniversalIN4cute5tupleIJiiiiEEENS1_10collective13CollectiveMmaINS1_35MainloopSm100TmaUmmaWarpSpecializedILi9ELi2ELi4ENS5_IJNS4_1CILi2EEENSA_ILi1EEESC_EEEEENS5_IJNSA_ILi64EEENSA_ILi224EEENSA_ILi32EEEEEENS_10bfloat16_tENS5_IJlSC_lEEESJ_SK_NS4_8TiledMMAINS4_8MMA_AtomIJNS4_20SM100_MMA_F16BF16_SSISJ_SJ_fLi64ELi224ELNS4_4UMMA5MajorE0ELSP_0ELNSO_7ScaleInE0ELSQ_0EEEEEENS4_6LayoutINS5_IJSC_SC_SC_EEENS5_IJNSA_ILi0EEESV_SV_EEEEENS5_IJNS4_10UnderscoreESY_SY_EEEEENS4_13SM90_TMA_LOADENS4_14ComposedLayoutINS4_7SwizzleILi2ELi4ELi3EEENS4_18smem_ptr_flag_bitsILi16EEENST_INS5_IJNSA_ILi8EEESH_EEENS5_IJSH_SC_EEEEEEEvNS4_8identityENS4_23SM90_TMA_LOAD_MULTICASTES1B_vS1C_EENS_8epilogue10collective18CollectiveEpilogueINS1F_23Sm100TmaWarpSpecializedILi2ELi1ELi112ELb1ELb0EEEJSI_NS5_IJNST_ISF_SC_EENST_ISG_SC_EEEEESJ_SK_SJ_SK_NS1F_6fusion15FusionCallbacksIS1J_NS1N_17LinearCombinationISJ_fSJ_fLNS_15FloatRoundStyleE2EEESI_S1M_JEEENS4_5SM1004TMEM4LOAD26SM100_TMEM_LOAD_16dp256b4xES11_S1B_NS4_17SM75_U32x4_LDSM_NENS4_14SM90_TMA_STOREES1B_NS4_17SM90_U32x4_STSM_NENS4_39AutoVectorizingCopyWithAssumedAlignmentILi128EEEEEEvvEEEEvNT_6ParamsE)
        /*0044*/ 	.word	0x00000000
.L_29:


//--------------------- .nv.compat                --------------------------
	.section	.nv.compat,"",@"SHT_CUDA_COMPAT_INFO"
	.align	4
        /*0000*/ 	.byte	0x02, 0x09, 0x01, 0x00, 0x02, 0x02, 0x02, 0x00, 0x02, 0x05, 0x05, 0x00, 0x03, 0x07, 0x01, 0x01
        /*0010*/ 	.byte	0x02, 0x03, 0x01, 0x00, 0x02, 0x06, 0x01, 0x00, 0x04, 0x0b, 0x08, 0x00, 0x09, 0x00, 0x00, 0x00
        /*0020*/ 	.byte	0x00, 0x00, 0x00, 0x00


//--------------------- .nv.info._ZN7cutlass13device_kernelINS_4gemm6kernel13GemmUniversalIN4cute5tupleIJiiiiEEENS1_10collective13CollectiveMmaINS1_35MainloopSm100TmaUmmaWarpSpecializedILi9ELi2ELi4ENS5_IJNS4_1CILi2EEENSA_ILi1EEESC_EEEEENS5_IJNSA_ILi64EEENSA_ILi224EEENSA_ILi32EEEEEENS_10bfloat16_tENS5_IJlSC_lEEESJ_SK_NS4_8TiledMMAINS4_8MMA_AtomIJNS4_20SM100_MMA_F16BF16_SSISJ_SJ_fLi64ELi224ELNS4_4UMMA5MajorE0ELSP_0ELNSO_7ScaleInE0ELSQ_0EEEEEENS4_6LayoutINS5_IJSC_SC_SC_EEENS5_IJNSA_ILi0EEESV_SV_EEEEENS5_IJNS4_10UnderscoreESY_SY_EEEEENS4_13SM90_TMA_LOADENS4_14ComposedLayoutINS4_7SwizzleILi2ELi4ELi3EEENS4_18smem_ptr_flag_bitsILi16EEENST_INS5_IJNSA_ILi8EEESH_EEENS5_IJSH_SC_EEEEEEEvNS4_8identityENS4_23SM90_TMA_LOAD_MULTICASTES1B_vS1C_EENS_8epilogue10collective18CollectiveEpilogueINS1F_23Sm100TmaWarpSpecializedILi2ELi1ELi112ELb1ELb0EEEJSI_NS5_IJNST_ISF_SC_EENST_ISG_SC_EEEEESJ_SK_SJ_SK_NS1F_6fusion15FusionCallbacksIS1J_NS1N_17LinearCombinationISJ_fSJ_fLNS_15FloatRoundStyleE2EEESI_S1M_JEEENS4_5SM1004TMEM4LOAD26SM100_TMEM_LOAD_16dp256b4xES11_S1B_NS4_17SM75_U32x4_LDSM_NENS4_14SM90_TMA_STOREES1B_NS4_17SM90_U32x4_STSM_NENS4_39AutoVectorizingCopyWithAssumedAlignmentILi128EEEEEEvvEEEEvNT_6ParamsE --------------------------
	.section	.nv.info._ZN7cutlass13device_kernelINS_4gemm6kernel13GemmUniversalIN4cute5tupleIJiiiiEEENS1_10collective13CollectiveMmaINS1_35MainloopSm100TmaUmmaWarpSpecializedILi9ELi2ELi4ENS5_IJNS4_1CILi2EEENSA_ILi1EEESC_EEEEENS5_IJNSA_ILi64EEENSA_ILi224EEENSA_ILi32EEEEEENS_10bfloat16_tENS5_IJlSC_lEEESJ_SK_NS4_8TiledMMAINS4_8MMA_AtomIJNS4_20SM100_MMA_F16BF16_SSISJ_SJ_fLi64ELi224ELNS4_4UMMA5MajorE0ELSP_0ELNSO_7ScaleInE0ELSQ_0EEEEEENS4_6LayoutINS5_IJSC_SC_SC_EEENS5_IJNSA_ILi0EEESV_SV_EEEEENS5_IJNS4_10UnderscoreESY_SY_EEEEENS4_13SM90_TMA_LOADENS4_14ComposedLayoutINS4_7SwizzleILi2ELi4ELi3EEENS4_18smem_ptr_flag_bitsILi16EEENST_INS5_IJNSA_ILi8EEESH_EEENS5_IJSH_SC_EEEEEEEvNS4_8identityENS4_23SM90_TMA_LOAD_MULTICASTES1B_vS1C_EENS_8epilogue10collective18CollectiveEpilogueINS1F_23Sm100TmaWarpSpecializedILi2ELi1ELi112ELb1ELb0EEEJSI_NS5_IJNST_ISF_SC_EENST_ISG_SC_EEEEESJ_SK_SJ_SK_NS1F_6fusion15FusionCallbacksIS1J_NS1N_17LinearCombinationISJ_fSJ_fLNS_15FloatRoundStyleE2EEESI_S1M_JEEENS4_5SM1004TMEM4LOAD26SM100_TMEM_LOAD_16dp256b4xES11_S1B_NS4_17SM75_U32x4_LDSM_NENS4_14SM90_TMA_STOREES1B_NS4_17SM90_U32x4_STSM_NENS4_39AutoVectorizingCopyWithAssumedAlignmentILi128EEEEEEvvEEEEvNT_6ParamsE,"",@"SHT_CUDA_INFO"
	.sectionflags	@""
	.align	4


	//----- nvinfo : EIATTR_CUDA_API_VERSION
	.align		4
        /*0000*/ 	.byte	0x04, 0x37
        /*0002*/ 	.short	(.L_31 - .L_30)
.L_30:
        /*0004*/ 	.word	0x00000082


	//----- nvinfo : EIATTR_KPARAM_INFO
	.align		4
.L_31:
        /*0008*/ 	.byte	0x04, 0x17
        /*000a*/ 	.short	(.L_33 - .L_32)
.L_32:
        /*000c*/ 	.word	0x00000000
        /*0010*/ 	.short	0x0000
        /*0012*/ 	.short	0x0000
        /*0014*/ 	.byte	0x00, 0xf0, 0x01, 0x20


	//----- nvinfo : EIATTR_AT_ENTRY_FRAGMENTS
	.align		4
.L_33:
        /*0018*/ 	.byte	0x04, 0x4f
        /*001a*/ 	.short	(.L_35 - .L_34)


	//   ....[0]....
.L_34:
        /*001c*/ 	.word	0x00000006


	//----- nvinfo : EIATTR_RESERVED_SMEM_USED
	.align		4
.L_35:
        /*0020*/ 	.byte	0x01, 0x41
	.zero		2


	//----- nvinfo : EIATTR_SPARSE_MMA_MASK
	.align		4
        /*0024*/ 	.byte	0x03, 0x50
        /*0026*/ 	.short	0x0000


	//----- nvinfo : EIATTR_TCGEN05_1CTA_USED
	.align		4
        /*0028*/ 	.byte	0x01, 0x51
	.zero		2


	//----- nvinfo : EIATTR_MAXREG_COUNT
	.align		4
        /*002c*/ 	.byte	0x03, 0x1b
        /*002e*/ 	.short	0x00ff


	//----- nvinfo : EIATTR_NUM_BARRIERS
	.align		4
        /*0030*/ 	.byte	0x02, 0x4c
        /*0032*/ 	.byte	0x07
	.zero		1


	//----- nvinfo : EIATTR_EXTERNS
	.align		4
        /*0034*/ 	.byte	0x04, 0x0f
        /*0036*/ 	.short	(.L_37 - .L_36)


	//   ....[0]....
	.align		4
.L_36:
        /*0038*/ 	.word	index@(__assertfail)


	//----- nvinfo : EIATTR_MERCURY_ISA_VERSION
	.align		4
.L_37:
        /*003c*/ 	.byte	0x03, 0x5f
        /*003e*/ 	.short	0x0101


	//----- nvinfo : EIATTR_INT_WARP_WIDE_INSTR_OFFSETS
	.align		4
        /*0040*/ 	.byte	0x04, 0x31
        /*0042*/ 	.short	(.L_39 - .L_38)


	//   ....[0]....
.L_38:
        /*0044*/ 	.word	0x00003f00


	//   ....[1]....
        /*0048*/ 	.word	0x00003f20


	//   ....[2]....
        /*004c*/ 	.word	0x00003f50


	//   ....[3]....
        /*0050*/ 	.word	0x00004b60


	//   ....[4]....
        /*0054*/ 	.word	0x00004b70


	//   ....[5]....
        /*0058*/ 	.word	0x00004d30


	//   ....[6]....
        /*005c*/ 	.word	0x00004d50


	//   ....[7]....
        /*0060*/ 	.word	0x00004d70


	//   ....[8]....
        /*0064*/ 	.word	0x00004d90


	//   ....[9]....
        /*0068*/ 	.word	0x00004e30


	//   ....[10]....
        /*006c*/ 	.word	0x00004e90


	//----- nvinfo : EIATTR_COOP_GROUP_MASK_REGIDS
	.align		4
.L_39:
        /*0070*/ 	.byte	0x04, 0x29
        /*0072*/ 	.short	(.L_41 - .L_40)


	//   ....[0]....
.L_40:
        /*0074*/ 	.word	0xffffffff


	//   ....[1]....
        /*0078*/ 	.word	0xffffffff


	//   ....[2]....
        /*007c*/ 	.word	0xffffffff


	//   ....[3]....
        /*0080*/ 	.word	0xffffffff


	//   ....[4]....
        /*0084*/ 	.word	0xffffffff


	//   ....[5]....
        /*0088*/ 	.word	0xffffffff


	//   ....[6]....
        /*008c*/ 	.word	0xffffffff


	//   ....[7]....
        /*0090*/ 	.word	0xffffffff


	//   ....[8]....
        /*0094*/ 	.word	0xffffffff


	//   ....[9]....
        /*0098*/ 	.word	0xffffffff


	//   ....[10]....
        /*009c*/ 	.word	0xffffffff


	//   ....[11]....
        /*00a0*/ 	.word	0xffffffff


	//   ....[12]....
        /*00a4*/ 	.word	0xffffffff


	//   ....[13]....
        /*00a8*/ 	.word	0xffffffff


	//----- nvinfo : EIATTR_COOP_GROUP_INSTR_OFFSETS
	.align		4
.L_41:
        /*00ac*/ 	.byte	0x04, 0x28
        /*00ae*/ 	.short	(.L_43 - .L_42)


	//   ....[0]....
.L_42:
        /*00b0*/ 	.word	0x00000080


	//   ....[1]....
        /*00b4*/ 	.word	0x000004e0


	//   ....[2]....
        /*00b8*/ 	.word	0x00000740


	//   ....[3]....
        /*00bc*/ 	.word	0x000008a0


	//   ....[4]....
        /*00c0*/ 	.word	0x000009a0


	//   ....[5]....
        /*00c4*/ 	.word	0x00000b10


	//   ....[6]....
        /*00c8*/ 	.word	0x00000cb0


	//   ....[7]....
        /*00cc*/ 	.word	0x00000e70


	//   ....[8]....
        /*00d0*/ 	.word	0x00002070


	//   ....[9]....
        /*00d4*/ 	.word	0x000031e0


	//   ....[10]....
        /*00d8*/ 	.word	0x000033f0


	//   ....[11]....
        /*00dc*/ 	.word	0x00003420


	//   ....[12]....
        /*00e0*/ 	.word	0x00003de0


	//   ....[13]....
        /*00e4*/ 	.word	0x00004010


	//----- nvinfo : EIATTR_VRC_CTA_INIT_COUNT
	.align		4
.L_43:
        /*00e8*/ 	.byte	0x02, 0x4a
        /*00ea*/ 	.byte	0x80
	.zero		1


	//----- nvinfo : EIATTR_SYSCALL_OFFSETS
	.align		4
        /*00ec*/ 	.byte	0x04, 0x46
        /*00ee*/ 	.short	(.L_45 - .L_44)


	//   ....[0]....
.L_44:
        /*00f0*/ 	.word	0x00005960


	//   ....[1]....
        /*00f4*/ 	.word	0x00005a50


	//   ....[2]....
        /*00f8*/ 	.word	0x000066c0


	//   ....[3]....
        /*00fc*/ 	.word	0x00006830


	//   ....[4]....
        /*0100*/ 	.word	0x000069a0


	//   ....[5]....
        /*0104*/ 	.word	0x00006b10


	//   ....[6]....
        /*0108*/ 	.word	0x00006c80


	//   ....[7]....
        /*010c*/ 	.word	0x00006df0


	//   ....[8]....
        /*0110*/ 	.word	0x00006f60


	//----- nvinfo : EIATTR_MBARRIER_INSTR_OFFSETS
	.align		4
.L_45:
        /*0114*/ 	.byte	0x04, 0x39
        /*0116*/ 	.short	(.L_47 - .L_46)


	//   ....[0]....
.L_46:
        /*0118*/ 	.word	0x00000600
        /*011c*/ 	.word	0x000000ff
        /*0120*/ 	.word	0x00000000
        /*0124*/ 	.short	0x0100
        /*0126*/ 	.byte	0x04
	.zero		1


	//   ....[1]....
        /*0128*/ 	.word	0x00000610
        /*012c*/ 	.word	0x000000ff
        /*0130*/ 	.word	0x00000048
        /*0134*/ 	.short	0x0100
        /*0136*/ 	.byte	0x04
	.zero		1


	//   ....[2]....
        /*0138*/ 	.word	0x00000620
        /*013c*/ 	.word	0x000000ff
        /*0140*/ 	.word	0x00000008
        /*0144*/ 	.short	0x0100
        /*0146*/ 	.byte	0x04
	.zero		1


	//   ....[3]....
        /*0148*/ 	.word	0x00000630
        /*014c*/ 	.word	0x000000ff
        /*0150*/ 	.word	0x00000050
        /*0154*/ 	.short	0x0100
        /*0156*/ 	.byte	0x04
	.zero		1


	//   ....[4]....
        /*0158*/ 	.word	0x00000640
        /*015c*/ 	.word	0x000000ff
        /*0160*/ 	.word	0x00000010
        /*0164*/ 	.short	0x0100
        /*0166*/ 	.byte	0x04
	.zero		1


	//   ....[5]....
        /*0168*/ 	.word	0x00000650
        /*016c*/ 	.word	0x000000ff
        /*0170*/ 	.word	0x00000058
        /*0174*/ 	.short	0x0100
        /*0176*/ 	.byte	0x04
	.zero		1


	//   ....[6]....
        /*0178*/ 	.word	0x00000660
        /*017c*/ 	.word	0x000000ff
        /*0180*/ 	.word	0x00000018
        /*0184*/ 	.short	0x0100
        /*0186*/ 	.byte	0x04
	.zero		1


	//   ....[7]....
        /*0188*/ 	.word	0x00000670
        /*018c*/ 	.word	0x000000ff
        /*0190*/ 	.word	0x00000060
        /*0194*/ 	.short	0x0100
        /*0196*/ 	.byte	0x04
	.zero		1


	//   ....[8]....
        /*0198*/ 	.word	0x00000680
        /*019c*/ 	.word	0x000000ff
        /*01a0*/ 	.word	0x00000020
        /*01a4*/ 	.short	0x0100
        /*01a6*/ 	.byte	0x04
	.zero		1


	//   ....[9]....
        /*01a8*/ 	.word	0x00000690
        /*01ac*/ 	.word	0x000000ff
        /*01b0*/ 	.word	0x00000068
        /*01b4*/ 	.short	0x0100
        /*01b6*/ 	.byte	0x04
	.zero		1


	//   ....[10]....
        /*01b8*/ 	.word	0x000006a0
        /*01bc*/ 	.word	0x000000ff
        /*01c0*/ 	.word	0x00000028
        /*01c4*/ 	.short	0x0100
        /*01c6*/ 	.byte	0x04
	.zero		1


	//   ....[11]....
        /*01c8*/ 	.word	0x000006b0
        /*01cc*/ 	.word	0x000000ff
        /*01d0*/ 	.word	0x00000070
        /*01d4*/ 	.short	0x0100
        /*01d6*/ 	.byte	0x04
	.zero		1


	//   ....[12]....
        /*01d8*/ 	.word	0x000006c0
        /*01dc*/ 	.word	0x000000ff
        /*01e0*/ 	.word	0x00000030
        /*01e4*/ 	.short	0x0100
        /*01e6*/ 	.byte	0x04
	.zero		1


	//   ....[13]....
        /*01e8*/ 	.word	0x000006d0
        /*01ec*/ 	.word	0x000000ff
        /*01f0*/ 	.word	0x00000078
        /*01f4*/ 	.short	0x0100
        /*01f6*/ 	.byte	0x04
	.zero		1


	//   ....[14]....
        /*01f8*/ 	.word	0x000006e0
        /*01fc*/ 	.word	0x000000ff
        /*0200*/ 	.word	0x00000038
        /*0204*/ 	.short	0x0100
        /*0206*/ 	.byte	0x04
	.zero		1


	//   ....[15]....
        /*0208*/ 	.word	0x000006f0
        /*020c*/ 	.word	0x000000ff
        /*0210*/ 	.word	0x00000080
        /*0214*/ 	.short	0x0100
        /*0216*/ 	.byte	0x04
	.zero		1


	//   ....[16]....
        /*0218*/ 	.word	0x00000700
        /*021c*/ 	.word	0x000000ff
        /*0220*/ 	.word	0x00000040
        /*0224*/ 	.short	0x0100
        /*0226*/ 	.byte	0x04
	.zero		1


	//   ....[17]....
        /*0228*/ 	.word	0x00000710
        /*022c*/ 	.word	0x000000ff
        /*0230*/ 	.word	0x00000088
        /*0234*/ 	.short	0x0100
        /*0236*/ 	.byte	0x04
	.zero		1


	//   ....[18]....
        /*0238*/ 	.word	0x00000850
        /*023c*/ 	.word	0x000000ff
        /*0240*/ 	.word	0x00000090
        /*0244*/ 	.short	0x0100
        /*0246*/ 	.byte	0x04
	.zero		1


	//   ....[19]....
        /*0248*/ 	.word	0x00000860
        /*024c*/ 	.word	0x000000ff
        /*0250*/ 	.word	0x000000a0
        /*0254*/ 	.short	0x0100
        /*0256*/ 	.byte	0x04
	.zero		1


	//   ....[20]....
        /*0258*/ 	.word	0x00000870
        /*025c*/ 	.word	0x000000ff
        /*0260*/ 	.word	0x00000098
        /*0264*/ 	.short	0x0100
        /*0266*/ 	.byte	0x04
	.zero		1


	//   ....[21]....
        /*0268*/ 	.word	0x00000880
        /*026c*/ 	.word	0x000000ff
        /*0270*/ 	.word	0x000000a8
        /*0274*/ 	.short	0x0100
        /*0276*/ 	.byte	0x04
	.zero		1


	//   ....[22]....
        /*0278*/ 	.word	0x00000970
        /*027c*/ 	.word	0x000000ff
        /*0280*/ 	.word	0x000000b0
        /*0284*/ 	.short	0x0100
        /*0286*/ 	.byte	0x06
	.zero		1


	//   ....[23]....
        /*0288*/ 	.word	0x00000980
        /*028c*/ 	.word	0x000000ff
        /*0290*/ 	.word	0x000000b8
        /*0294*/ 	.short	0x0100
        /*0296*/ 	.byte	0x06
	.zero		1


	//   ....[24]....
        /*0298*/ 	.word	0x00000ac0
        /*029c*/ 	.word	0x000000ff
        /*02a0*/ 	.word	0x000000c0
        /*02a4*/ 	.short	0x0100
        /*02a6*/ 	.byte	0x06
	.zero		1


	//   ....[25]....
        /*02a8*/ 	.word	0x00000ad0
        /*02ac*/ 	.word	0x000000ff
        /*02b0*/ 	.word	0x000000d0
        /*02b4*/ 	.short	0x0100
        /*02b6*/ 	.byte	0x06
	.zero		1


	//   ....[26]....
        /*02b8*/ 	.word	0x00000ae0
        /*02bc*/ 	.word	0x000000ff
        /*02c0*/ 	.word	0x000000c8
        /*02c4*/ 	.short	0x0100
        /*02c6*/ 	.byte	0x06
	.zero		1


	//   ....[27]....
        /*02c8*/ 	.word	0x00000af0
        /*02cc*/ 	.word	0x000000ff
        /*02d0*/ 	.word	0x000000d8
        /*02d4*/ 	.short	0x0100
        /*02d6*/ 	.byte	0x06
	.zero		1


	//   ....[28]....
        /*02d8*/ 	.word	0x00000c20
        /*02dc*/ 	.word	0x000000ff
        /*02e0*/ 	.word	0x000000e0
        /*02e4*/ 	.short	0x0100
        /*02e6*/ 	.byte	0x04
	.zero		1


	//   ....[29]....
        /*02e8*/ 	.word	0x00000c30
        /*02ec*/ 	.word	0x000000ff
        /*02f0*/ 	.word	0x00000100
        /*02f4*/ 	.short	0x0100
        /*02f6*/ 	.byte	0x04
	.zero		1


	//   ....[30]....
        /*02f8*/ 	.word	0x00000c40
        /*02fc*/ 	.word	0x000000ff
        /*0300*/ 	.word	0x000000e8
        /*0304*/ 	.short	0x0100
        /*0306*/ 	.byte	0x04
	.zero		1


	//   ....[31]....
        /*0308*/ 	.word	0x00000c50
        /*030c*/ 	.word	0x000000ff
        /*0310*/ 	.word	0x00000108
        /*0314*/ 	.short	0x0100
        /*0316*/ 	.byte	0x04
	.zero		1


	//   ....[32]....
        /*0318*/ 	.word	0x00000c60
        /*031c*/ 	.word	0x000000ff
        /*0320*/ 	.word	0x000000f0
        /*0324*/ 	.short	0x0100
        /*0326*/ 	.byte	0x04
	.zero		1


	//   ....[33]....
        /*0328*/ 	.word	0x00000c70
        /*032c*/ 	.word	0x000000ff
        /*0330*/ 	.word	0x00000110
        /*0334*/ 	.short	0x0100
        /*0336*/ 	.byte	0x04
	.zero		1


	//   ....[34]....
        /*0338*/ 	.word	0x00000c80
        /*033c*/ 	.word	0x000000ff
        /*0340*/ 	.word	0x000000f8
        /*0344*/ 	.short	0x0100
        /*0346*/ 	.byte	0x04
	.zero		1


	//   ....[35]....
        /*0348*/ 	.word	0x00000c90
        /*034c*/ 	.word	0x000000ff
        /*0350*/ 	.word	0x00000118
        /*0354*/ 	.short	0x0100
        /*0356*/ 	.byte	0x04
	.zero		1


	//   ....[36]....
        /*0358*/ 	.word	0x00000d80
        /*035c*/ 	.word	0x000000ff
        /*0360*/ 	.word	0x00000120
        /*0364*/ 	.short	0x0100
        /*0366*/ 	.byte	0x04
	.zero		1


	//   ....[37]....
        /*0368*/ 	.word	0x00000d90
        /*036c*/ 	.word	0x000000ff
        /*0370*/ 	.word	0x00000130
        /*0374*/ 	.short	0x0100
        /*0376*/ 	.byte	0x04
	.zero		1


	//   ....[38]....
        /*0378*/ 	.word	0x00000da0
        /*037c*/ 	.word	0x000000ff
        /*0380*/ 	.word	0x00000128
        /*0384*/ 	.short	0x0100
        /*0386*/ 	.byte	0x04
	.zero		1


	//   ....[39]....
        /*0388*/ 	.word	0x00000db0
        /*038c*/ 	.word	0x000000ff
        /*0390*/ 	.word	0x00000138
        /*0394*/ 	.short	0x0100
        /*0396*/ 	.byte	0x04
	.zero		1


	//   ....[40]....
        /*0398*/ 	.word	0x00001910
        /*039c*/ 	.word	0x00000000
        /*03a0*/ 	.word	0x00000130
        /*03a4*/ 	.short	0x010a
        /*03a6*/ 	.byte	0xff
	.zero		1


	//   ....[41]....
        /*03a8*/ 	.word	0x00001930
        /*03ac*/ 	.word	0x00000000
        /*03b0*/ 	.word	0x00000120
        /*03b4*/ 	.short	0x0101
        /*03b6*/ 	.byte	0xff
	.zero		1


	//   ....[42]....
        /*03b8*/ 	.word	0x000019f0
        /*03bc*/ 	.word	0x000000ff
        /*03c0*/ 	.word	0x00000048
        /*03c4*/ 	.short	0x010a
        /*03c6*/ 	.byte	0x06
	.zero		1


	//   ....[43]....
        /*03c8*/ 	.word	0x00001a70
        /*03cc*/ 	.word	0x000000ff
        /*03d0*/ 	.word	0x00000048
        /*03d4*/ 	.short	0x010a
        /*03d6*/ 	.byte	0x21
	.zero		1


	//   ....[44]....
        /*03d8*/ 	.word	0x00001c00
        /*03dc*/ 	.word	0x000000ff
        /*03e0*/ 	.word	0x00000048
        /*03e4*/ 	.short	0x010a
        /*03e6*/ 	.byte	0x06
	.zero		1


	//   ....[45]....
        /*03e8*/ 	.word	0x00001d30
        /*03ec*/ 	.word	0x000000ff
        /*03f0*/ 	.word	0x000000b8
        /*03f4*/ 	.short	0x0101
        /*03f6*/ 	.byte	0x16
	.zero		1


	//   ....[46]....
        /*03f8*/ 	.word	0x00001d50
        /*03fc*/ 	.word	0x000000ff
        /*0400*/ 	.word	0x00000048
        /*0404*/ 	.short	0x010a
        /*0406*/ 	.byte	0x06
	.zero		1


	//   ....[47]....
        /*0408*/ 	.word	0x00001dd0
        /*040c*/ 	.word	0x000000ff
        /*0410*/ 	.word	0x00000048
        /*0414*/ 	.short	0x010a
        /*0416*/ 	.byte	0x09
	.zero		1


	//   ....[48]....
        /*0418*/ 	.word	0x00001f60
        /*041c*/ 	.word	0x000000ff
        /*0420*/ 	.word	0x00000048
        /*0424*/ 	.short	0x010a
        /*0426*/ 	.byte	0x07
	.zero		1


	//   ....[49]....
        /*0428*/ 	.word	0x000020a0
        /*042c*/ 	.word	0x00000003
        /*0430*/ 	.word	0x000000c0
        /*0434*/ 	.short	0x010a
        /*0436*/ 	.byte	0xff
	.zero		1


	//   ....[50]....
        /*0438*/ 	.word	0x000021f0
        /*043c*/ 	.word	0x00000000
        /*0440*/ 	.word	0x00000000
        /*0444*/ 	.short	0x0101
        /*0446*/ 	.byte	0xff
	.zero		1


	//   ....[51]....
        /*0448*/ 	.word	0x00002790
        /*044c*/ 	.word	0x000000ff
        /*0450*/ 	.word	0x00000000
        /*0454*/ 	.short	0x010a
        /*0456*/ 	.byte	0x04
	.zero		1


	//   ....[52]....
        /*0458*/ 	.word	0x00002820
        /*045c*/ 	.word	0x000000ff
        /*0460*/ 	.word	0x00000000
        /*0464*/ 	.short	0x010a
        /*0466*/ 	.byte	0x05
	.zero		1


	//   ....[53]....
        /*0468*/ 	.word	0x000028b0
        /*046c*/ 	.word	0x000000ff
        /*0470*/ 	.word	0x00000000
        /*0474*/ 	.short	0x010a
        /*0476*/ 	.byte	0x05
	.zero		1


	//   ....[54]....
        /*0478*/ 	.word	0x00002940
        /*047c*/ 	.word	0x000000ff
        /*0480*/ 	.word	0x00000000
        /*0484*/ 	.short	0x010a
        /*0486*/ 	.byte	0x05
	.zero		1


	//   ....[55]....
        /*0488*/ 	.word	0x000029d0
        /*048c*/ 	.word	0x000000ff
        /*0490*/ 	.word	0x00000000
        /*0494*/ 	.short	0x010a
        /*0496*/ 	.byte	0x05
	.zero		1


	//   ....[56]....
        /*0498*/ 	.word	0x00002a60
        /*049c*/ 	.word	0x000000ff
        /*04a0*/ 	.word	0x00000000
        /*04a4*/ 	.short	0x010a
        /*04a6*/ 	.byte	0x05
	.zero		1


	//   ....[57]....
        /*04a8*/ 	.word	0x00002af0
        /*04ac*/ 	.word	0x000000ff
        /*04b0*/ 	.word	0x00000000
        /*04b4*/ 	.short	0x010a
        /*04b6*/ 	.byte	0x05
	.zero		1


	//   ....[58]....
        /*04b8*/ 	.word	0x00002b80
        /*04bc*/ 	.word	0x000000ff
        /*04c0*/ 	.word	0x00000000
        /*04c4*/ 	.short	0x010a
        /*04c6*/ 	.byte	0x05
	.zero		1


	//   ....[59]....
        /*04c8*/ 	.word	0x00002c20
        /*04cc*/ 	.word	0x00000000
        /*04d0*/ 	.word	0x00000000
        /*04d4*/ 	.short	0x010a
        /*04d6*/ 	.byte	0xff
	.zero		1


	//   ....[60]....
        /*04d8*/ 	.word	0x00002d40
        /*04dc*/ 	.word	0x00000002
        /*04e0*/ 	.word	0x00000120
        /*04e4*/ 	.short	0x010a
        /*04e6*/ 	.byte	0xff
	.zero		1


	//   ....[61]....
        /*04e8*/ 	.word	0x00002da0
        /*04ec*/ 	.word	0x00000004
        /*04f0*/ 	.word	0x00000000
        /*04f4*/ 	.short	0x0101
        /*04f6*/ 	.byte	0xff
	.zero		1


	//   ....[62]....
        /*04f8*/ 	.word	0x00002dc0
        /*04fc*/ 	.word	0x000000ff
        /*0500*/ 	.word	0x000000d0
        /*0504*/ 	.short	0x010a
        /*0506*/ 	.byte	0x04
	.zero		1


	//   ....[63]....
        /*0508*/ 	.word	0x00002ee0
        /*050c*/ 	.word	0x00000002
        /*0510*/ 	.word	0x000000c0
        /*0514*/ 	.short	0x010a
        /*0516*/ 	.byte	0xff
	.zero		1


	//   ....[64]....
        /*0518*/ 	.word	0x00002ff0
        /*051c*/ 	.word	0x00000002
        /*0520*/ 	.word	0x00000000
        /*0524*/ 	.short	0x0101
        /*0526*/ 	.byte	0xff
	.zero		1


	//   ....[65]....
        /*0528*/ 	.word	0x00003080
        /*052c*/ 	.word	0x000000ff
        /*0530*/ 	.word	0x000000d0
        /*0534*/ 	.short	0x0106
        /*0536*/ 	.byte	0x04
	.zero		1


	//   ....[66]....
        /*0538*/ 	.word	0x000030a0
        /*053c*/ 	.word	0x000000ff
        /*0540*/ 	.word	0x000000d0
        /*0544*/ 	.short	0x010a
        /*0546*/ 	.byte	0x04
	.zero		1


	//   ....[67]....
        /*0548*/ 	.word	0x00003130
        /*054c*/ 	.word	0x000000ff
        /*0550*/ 	.word	0x000000d0
        /*0554*/ 	.short	0x0106
        /*0556*/ 	.byte	0x06
	.zero		1


	//   ....[68]....
        /*0558*/ 	.word	0x00003170
        /*055c*/ 	.word	0x00000000
        /*0560*/ 	.word	0x000000d0
        /*0564*/ 	.short	0x010a
        /*0566*/ 	.byte	0xff
	.zero		1


	//   ....[69]....
        /*0568*/ 	.word	0x00003680
        /*056c*/ 	.word	0x00000000
        /*0570*/ 	.word	0x000000c0
        /*0574*/ 	.short	0x010a
        /*0576*/ 	.byte	0xff
	.zero		1


	//   ....[70]....
        /*0578*/ 	.word	0x00003780
        /*057c*/ 	.word	0x00000003
        /*0580*/ 	.word	0x00000000
        /*0584*/ 	.short	0x0101
        /*0586*/ 	.byte	0xff
	.zero		1


	//   ....[71]....
        /*0588*/ 	.word	0x00003790
        /*058c*/ 	.word	0x000000ff
        /*0590*/ 	.word	0x00000000
        /*0594*/ 	.short	0x010a
        /*0596*/ 	.byte	0x05
	.zero		1


	//   ....[72]....
        /*0598*/ 	.word	0x00003800
        /*059c*/ 	.word	0x000000ff
        /*05a0*/ 	.word	0x00000100
        /*05a4*/ 	.short	0x010a
        /*05a6*/ 	.byte	0x17
	.zero		1


	//   ....[73]....
        /*05a8*/ 	.word	0x000038d0
        /*05ac*/ 	.word	0x000000ff
        /*05b0*/ 	.word	0x00000000
        /*05b4*/ 	.short	0x010a
        /*05b6*/ 	.byte	0x07
	.zero		1


	//   ....[74]....
        /*05b8*/ 	.word	0x00003a10
        /*05bc*/ 	.word	0x000000ff
        /*05c0*/ 	.word	0x00000000
        /*05c4*/ 	.short	0x010a
        /*05c6*/ 	.byte	0x06
	.zero		1


	//   ....[75]....
        /*05c8*/ 	.word	0x00003c10
        /*05cc*/ 	.word	0x000000ff
        /*05d0*/ 	.word	0x00000000
        /*05d4*/ 	.short	0x010a
        /*05d6*/ 	.byte	0x04
	.zero		1


	//   ....[76]....
        /*05d8*/ 	.word	0x00003ca0
        /*05dc*/ 	.word	0x000000ff
        /*05e0*/ 	.word	0x00000000
        /*05e4*/ 	.short	0x010a
        /*05e6*/ 	.byte	0x05
	.zero		1


	//   ....[77]....
        /*05e8*/ 	.word	0x00003d30
        /*05ec*/ 	.word	0x000000ff
        /*05f0*/ 	.word	0x00000000
        /*05f4*/ 	.short	0x010a
        /*05f6*/ 	.byte	0x05
	.zero		1


	//   ....[78]....
        /*05f8*/ 	.word	0x00003dc0
        /*05fc*/ 	.word	0x000000ff
        /*0600*/ 	.word	0x00000000
        /*0604*/ 	.short	0x010a
        /*0606*/ 	.byte	0x04
	.zero		1


	//   ....[79]....
        /*0608*/ 	.word	0x000042a0
        /*060c*/ 	.word	0x00000003
        /*0610*/ 	.word	0x000000c0
        /*0614*/ 	.short	0x010a
        /*0616*/ 	.byte	0xff
	.zero		1


	//   ....[80]....
        /*0618*/ 	.word	0x00004410
        /*061c*/ 	.word	0x00000000
        /*0620*/ 	.word	0x00000000
        /*0624*/ 	.short	0x0101
        /*0626*/ 	.byte	0xff
	.zero		1


	//   ....[81]....
        /*0628*/ 	.word	0x000048c0
        /*062c*/ 	.word	0x000000ff
        /*0630*/ 	.word	0x000000b8
        /*0634*/ 	.short	0x010a
        /*0636*/ 	.byte	0x06
	.zero		1


	//   ....[82]....
        /*0638*/ 	.word	0x00004a90
        /*063c*/ 	.word	0x000000ff
        /*0640*/ 	.word	0x000000a0
        /*0644*/ 	.short	0x010a
        /*0646*/ 	.byte	0x07
	.zero		1


	//   ....[83]....
        /*0648*/ 	.word	0x00004ed0
        /*064c*/ 	.word	0x000000ff
        /*0650*/ 	.word	0x00000090
        /*0654*/ 	.short	0x010b
        /*0656*/ 	.byte	0x07
	.zero		1


	//   ....[84]....
        /*0658*/ 	.word	0x00004ee0
        /*065c*/ 	.word	0x000000ff
        /*0660*/ 	.word	0x00000000
        /*0664*/ 	.short	0x0101
        /*0666*/ 	.byte	0x04
	.zero		1


	//   ....[85]....
        /*0668*/ 	.word	0x00004f30
        /*066c*/ 	.word	0x000000ff
        /*0670*/ 	.word	0x00000000
        /*0674*/ 	.short	0x010a
        /*0676*/ 	.byte	0x04
	.zero		1


	//   ....[86]....
        /*0678*/ 	.word	0x00004fd0
        /*067c*/ 	.word	0x00000000
        /*0680*/ 	.word	0x00000000
        /*0684*/ 	.short	0x010a
        /*0686*/ 	.byte	0xff
	.zero		1


	//   ....[87]....
        /*0688*/ 	.word	0x00005200
        /*068c*/ 	.word	0x000000ff
        /*0690*/ 	.word	0x000000c0
        /*0694*/ 	.short	0x010a
        /*0696*/ 	.byte	0x04
	.zero		1


	//   ....[88]....
        /*0698*/ 	.word	0x000052d0
        /*069c*/ 	.word	0x000000ff
        /*06a0*/ 	.word	0x00000000
        /*06a4*/ 	.short	0x0101
        /*06a6*/ 	.byte	0x05
	.zero		1


	//   ....[89]....
        /*06a8*/ 	.word	0x00005ed0
        /*06ac*/ 	.word	0x00000000
        /*06b0*/ 	.word	0x00000090
        /*06b4*/ 	.short	0x010a
        /*06b6*/ 	.byte	0xff
	.zero		1


	//   ....[90]....
        /*06b8*/ 	.word	0x00005fb0
        /*06bc*/ 	.word	0x00000010
        /*06c0*/ 	.word	0x000000e0
        /*06c4*/ 	.short	0x010a
        /*06c6*/ 	.byte	0x2b
	.zero		1


	//   ....[91]....
        /*06c8*/ 	.word	0x00006190
        /*06cc*/ 	.word	0x00000000
        /*06d0*/ 	.word	0x00000090
        /*06d4*/ 	.short	0x010a
        /*06d6*/ 	.byte	0xff
	.zero		1


	//   ....[92]....
        /*06d8*/ 	.word	0x000065a0
        /*06dc*/ 	.word	0x00000010
        /*06e0*/ 	.word	0x000000e0
        /*06e4*/ 	.short	0x010a
        /*06e6*/ 	.byte	0x2b
	.zero		1


	//   ....[93]....
        /*06e8*/ 	.word	0x00007df0
        /*06ec*/ 	.word	0x000000ff
        /*06f0*/ 	.word	0x00000000
        /*06f4*/ 	.short	0x0101
        /*06f6*/ 	.byte	0x04
	.zero		1


	//   ....[94]....
        /*06f8*/ 	.word	0x00008ef0
        /*06fc*/ 	.word	0x00000000
        /*0700*/ 	.word	0x00000000
        /*0704*/ 	.short	0x0101
        /*0706*/ 	.byte	0xff
	.zero		1


	//   ....[95]....
        /*0708*/ 	.word	0x00009190
        /*070c*/ 	.word	0x00000000
        /*0710*/ 	.word	0x00000130
        /*0714*/ 	.short	0x010a
        /*0716*/ 	.byte	0xff
	.zero		1


	//   ....[96]....
        /*0718*/ 	.word	0x000091f0
        /*071c*/ 	.word	0x00000000
        /*0720*/ 	.word	0x00000048
        /*0724*/ 	.short	0x010a
        /*0726*/ 	.byte	0xff
	.zero		1


	//   ....[97]....
        /*0728*/ 	.word	0x00009250
        /*072c*/ 	.word	0x00000000
        /*0730*/ 	.word	0x00000048
        /*0734*/ 	.short	0x010a
        /*0736*/ 	.byte	0xff
	.zero		1


	//   ....[98]....
        /*0738*/ 	.word	0x000092a0
        /*073c*/ 	.word	0x00000003
        /*0740*/ 	.word	0x000000c0
        /*0744*/ 	.short	0x010a
        /*0746*/ 	.byte	0xff
	.zero		1


	//   ....[99]....
        /*0748*/ 	.word	0x00009300
        /*074c*/ 	.word	0x00000000
        /*0750*/ 	.word	0x00000000
        /*0754*/ 	.short	0x010a
        /*0756*/ 	.byte	0xff
	.zero		1


	//   ....[100]....
        /*0758*/ 	.word	0x00009360
        /*075c*/ 	.word	0x00000000
        /*0760*/ 	.word	0x00000000
        /*0764*/ 	.short	0x010a
        /*0766*/ 	.byte	0xff
	.zero		1


	//   ....[101]....
        /*0768*/ 	.word	0x000093c0
        /*076c*/ 	.word	0x00000000
        /*0770*/ 	.word	0x00000000
        /*0774*/ 	.short	0x010a
        /*0776*/ 	.byte	0xff
	.zero		1


	//   ....[102]....
        /*0778*/ 	.word	0x00009420
        /*077c*/ 	.word	0x00000000
        /*0780*/ 	.word	0x00000000
        /*0784*/ 	.short	0x010a
        /*0786*/ 	.byte	0xff
	.zero		1


	//   ....[103]....
        /*0788*/ 	.word	0x00009480
        /*078c*/ 	.word	0x00000000
        /*0790*/ 	.word	0x00000000
        /*0794*/ 	.short	0x010a
        /*0796*/ 	.byte	0xff
	.zero		1


	//   ....[104]....
        /*0798*/ 	.word	0x000094e0
        /*079c*/ 	.word	0x00000000
        /*07a0*/ 	.word	0x00000000
        /*07a4*/ 	.short	0x010a
        /*07a6*/ 	.byte	0xff
	.zero		1


	//   ....[105]....
        /*07a8*/ 	.word	0x00009540
        /*07ac*/ 	.word	0x00000000
        /*07b0*/ 	.word	0x00000000
        /*07b4*/ 	.short	0x010a
        /*07b6*/ 	.byte	0xff
	.zero		1


	//   ....[106]....
        /*07b8*/ 	.word	0x000095a0
        /*07bc*/ 	.word	0x00000000
        /*07c0*/ 	.word	0x00000000
        /*07c4*/ 	.short	0x010a
        /*07c6*/ 	.byte	0xff
	.zero		1


	//   ....[107]....
        /*07c8*/ 	.word	0x000095f0
        /*07cc*/ 	.word	0x00000002
        /*07d0*/ 	.word	0x00000120
        /*07d4*/ 	.short	0x010a
        /*07d6*/ 	.byte	0xff
	.zero		1


	//   ....[108]....
        /*07d8*/ 	.word	0x00009650
        /*07dc*/ 	.word	0x00000002
        /*07e0*/ 	.word	0x000000d0
        /*07e4*/ 	.short	0x010a
        /*07e6*/ 	.byte	0xff
	.zero		1


	//   ....[109]....
        /*07e8*/ 	.word	0x000096a0
        /*07ec*/ 	.word	0x00000002
        /*07f0*/ 	.word	0x000000c0
        /*07f4*/ 	.short	0x010a
        /*07f6*/ 	.byte	0xff
	.zero		1


	//   ....[110]....
        /*07f8*/ 	.word	0x00009700
        /*07fc*/ 	.word	0x00000000
        /*0800*/ 	.word	0x000000d0
        /*0804*/ 	.short	0x010a
        /*0806*/ 	.byte	0xff
	.zero		1


	//   ....[111]....
        /*0808*/ 	.word	0x00009750
        /*080c*/ 	.word	0x00000000
        /*0810*/ 	.word	0x000000c0
        /*0814*/ 	.short	0x010a
        /*0816*/ 	.byte	0xff
	.zero		1


	//   ....[112]....
        /*0818*/ 	.word	0x000097b0
        /*081c*/ 	.word	0x00000003
        /*0820*/ 	.word	0x00000100
        /*0824*/ 	.short	0x010a
        /*0826*/ 	.byte	0xff
	.zero		1


	//   ....[113]....
        /*0828*/ 	.word	0x00009810
        /*082c*/ 	.word	0x00000000
        /*0830*/ 	.word	0x00000000
        /*0834*/ 	.short	0x010a
        /*0836*/ 	.byte	0xff
	.zero		1


	//   ....[114]....
        /*0838*/ 	.word	0x00009870
        /*083c*/ 	.word	0x00000000
        /*0840*/ 	.word	0x00000000
        /*0844*/ 	.short	0x010a
        /*0846*/ 	.byte	0xff
	.zero		1


	//   ....[115]....
        /*0848*/ 	.word	0x000098d0
        /*084c*/ 	.word	0x00000000
        /*0850*/ 	.word	0x00000000
        /*0854*/ 	.short	0x010a
        /*0856*/ 	.byte	0xff
	.zero		1


	//   ....[116]....
        /*0858*/ 	.word	0x00009930
        /*085c*/ 	.word	0x00000000
        /*0860*/ 	.word	0x00000000
        /*0864*/ 	.short	0x010a
        /*0866*/ 	.byte	0xff
	.zero		1


	//   ....[117]....
        /*0868*/ 	.word	0x00009990
        /*086c*/ 	.word	0x00000000
        /*0870*/ 	.word	0x00000000
        /*0874*/ 	.short	0x010a
        /*0876*/ 	.byte	0xff
	.zero		1


	//   ....[118]....
        /*0878*/ 	.word	0x000099e0
        /*087c*/ 	.word	0x00000003
        /*0880*/ 	.word	0x000000c0
        /*0884*/ 	.short	0x010a
        /*0886*/ 	.byte	0xff
	.zero		1


	//   ....[119]....
        /*0888*/ 	.word	0x00009a40
        /*088c*/ 	.word	0x00000000
        /*0890*/ 	.word	0x000000b8
        /*0894*/ 	.short	0x010a
        /*0896*/ 	.byte	0xff
	.zero		1


	//   ....[120]....
        /*0898*/ 	.word	0x00009aa0
        /*089c*/ 	.word	0x00000003
        /*08a0*/ 	.word	0x000000a0
        /*08a4*/ 	.short	0x010a
        /*08a6*/ 	.byte	0xff
	.zero		1


	//   ....[121]....
        /*08a8*/ 	.word	0x00009b00
        /*08ac*/ 	.word	0x00000000
        /*08b0*/ 	.word	0x00000000
        /*08b4*/ 	.short	0x010a
        /*08b6*/ 	.byte	0xff
	.zero		1


	//   ....[122]....
        /*08b8*/ 	.word	0x00009b60
        /*08bc*/ 	.word	0x00000000
        /*08c0*/ 	.word	0x000000c0
        /*08c4*/ 	.short	0x010a
        /*08c6*/ 	.byte	0xff
	.zero		1


	//   ....[123]....
        /*08c8*/ 	.word	0x00009bb0
        /*08cc*/ 	.word	0x00000000
        /*08d0*/ 	.word	0x00000090
        /*08d4*/ 	.short	0x010a
        /*08d6*/ 	.byte	0xff
	.zero		1


	//   ....[124]....
        /*08d8*/ 	.word	0x00009c00
        /*08dc*/ 	.word	0x00000004
        /*08e0*/ 	.word	0x000000e0
        /*08e4*/ 	.short	0x010a
        /*08e6*/ 	.byte	0xff
	.zero		1


	//----- nvinfo : EIATTR_NUM_MBARRIERS
	.align		4
.L_47:
        /*08e8*/ 	.byte	0x03, 0x38
        /*08ea*/ 	.short	0x0028


	//----- nvinfo : EIATTR_EXIT_INSTR_OFFSETS
	.align		4
        /*08ec*/ 	.byte	0x04, 0x1c
        /*08ee*/ 	.short	(.L_49 - .L_48)


	//   ....[0]....
.L_48:
        /*08f0*/ 	.word	0x00002c50


	//   ....[1]....
        /*08f4*/ 	.word	0x00003140


	//   ....[2]....
        /*08f8*/ 	.word	0x000031a0


	//   ....[3]....
        /*08fc*/ 	.word	0x00004020


	//   ....[4]....
        /*0900*/ 	.word	0x00005000


	//   ....[5]....
        /*0904*/ 	.word	0x00005040


	//   ....[6]....
        /*0908*/ 	.word	0x000090a0


	//   ....[7]....
        /*090c*/ 	.word	0x00009120


	//   ....[8]....
        /*0910*/ 	.word	0x00009150


	//   ....[9]....
        /*0914*/ 	.word	0x00009180


	//----- nvinfo : EIATTR_MAX_THREADS
	.align		4
.L_49:
        /*0918*/ 	.byte	0x04, 0x05
        /*091a*/ 	.short	(.L_51 - .L_50)
.L_50:
        /*091c*/ 	.word	0x00000100
        /*0920*/ 	.word	0x00000001
        /*0924*/ 	.word	0x00000001


	//----- nvinfo : EIATTR_CRS_STACK_SIZE
	.align		4
.L_51:
        /*0928*/ 	.byte	0x04, 0x1e
        /*092a*/ 	.short	(.L_53 - .L_52)
.L_52:
        /*092c*/ 	.word	0x00000000


	//----- nvinfo : EIATTR_CBANK_PARAM_SIZE
	.align		4
.L_53:
        /*0930*/ 	.byte	0x03, 0x19
        /*0932*/ 	.short	0x0800


	//----- nvinfo : EIATTR_PARAM_CBANK
	.align		4
        /*0934*/ 	.byte	0x04, 0x0a
        /*0936*/ 	.short	(.L_55 - .L_54)
	.align		4
.L_54:
        /*0938*/ 	.word	index@(.nv.constant0._ZN7cutlass13device_kernelINS_4gemm6kernel13GemmUniversalIN4cute5tupleIJiiiiEEENS1_10collective13CollectiveMmaINS1_35MainloopSm100TmaUmmaWarpSpecializedILi9ELi2ELi4ENS5_IJNS4_1CILi2EEENSA_ILi1EEESC_EEEEENS5_IJNSA_ILi64EEENSA_ILi224EEENSA_ILi32EEEEEENS_10bfloat16_tENS5_IJlSC_lEEESJ_SK_NS4_8TiledMMAINS4_8MMA_AtomIJNS4_20SM100_MMA_F16BF16_SSISJ_SJ_fLi64ELi224ELNS4_4UMMA5MajorE0ELSP_0ELNSO_7ScaleInE0ELSQ_0EEEEEENS4_6LayoutINS5_IJSC_SC_SC_EEENS5_IJNSA_ILi0EEESV_SV_EEEEENS5_IJNS4_10UnderscoreESY_SY_EEEEENS4_13SM90_TMA_LOADENS4_14ComposedLayoutINS4_7SwizzleILi2ELi4ELi3EEENS4_18smem_ptr_flag_bitsILi16EEENST_INS5_IJNSA_ILi8EEESH_EEENS5_IJSH_SC_EEEEEEEvNS4_8identityENS4_23SM90_TMA_LOAD_MULTICASTES1B_vS1C_EENS_8epilogue10collective18CollectiveEpilogueINS1F_23Sm100TmaWarpSpecializedILi2ELi1ELi112ELb1ELb0EEEJSI_NS5_IJNST_ISF_SC_EENST_ISG_SC_EEEEESJ_SK_SJ_SK_NS1F_6fusion15FusionCallbacksIS1J_NS1N_17LinearCombinationISJ_fSJ_fLNS_15FloatRoundStyleE2EEESI_S1M_JEEENS4_5SM1004TMEM4LOAD26SM100_TMEM_LOAD_16dp256b4xES11_S1B_NS4_17SM75_U32x4_LDSM_NENS4_14SM90_TMA_STOREES1B_NS4_17SM90_U32x4_STSM_NENS4_39AutoVectorizingCopyWithAssumedAlignmentILi128EEEEEEvvEEEEvNT_6ParamsE)
        /*093c*/ 	.short	0x0380
        /*093e*/ 	.short	0x0800


	//----- nvinfo : EIATTR_SW_WAR
	.align		4
.L_55:
        /*0940*/ 	.byte	0x04, 0x36
        /*0942*/ 	.short	(.L_57 - .L_56)
.L_56:
        /*0944*/ 	.word	0x00000008
.L_57:


//--------------------- .nv.callgraph             --------------------------
	.section	.nv.callgraph,"",@"SHT_CUDA_CALLGRAPH"
	.align	4
	.sectionentsize	8
	.align		4
        /*0000*/ 	.word	0x00000000
	.align		4
        /*0004*/ 	.word	0xffffffff
	.align		4
        /*0008*/ 	.word	index@(_ZN7cutlass13device_kernelINS_4gemm6kernel13GemmUniversalIN4cute5tupleIJiiiiEEENS1_10collective13CollectiveMmaINS1_35MainloopSm100TmaUmmaWarpSpecializedILi9ELi2ELi4ENS5_IJNS4_1CILi2EEENSA_ILi1EEESC_EEEEENS5_IJNSA_ILi64EEENSA_ILi224EEENSA_ILi32EEEEEENS_10bfloat16_tENS5_IJlSC_lEEESJ_SK_NS4_8TiledMMAINS4_8MMA_AtomIJNS4_20SM100_MMA_F16BF16_SSISJ_SJ_fLi64ELi224ELNS4_4UMMA5MajorE0ELSP_0ELNSO_7ScaleInE0ELSQ_0EEEEEENS4_6LayoutINS5_IJSC_SC_SC_EEENS5_IJNSA_ILi0EEESV_SV_EEEEENS5_IJNS4_10UnderscoreESY_SY_EEEEENS4_13SM90_TMA_LOADENS4_14ComposedLayoutINS4_7SwizzleILi2ELi4ELi3EEENS4_18smem_ptr_flag_bitsILi16EEENST_INS5_IJNSA_ILi8EEESH_EEENS5_IJSH_SC_EEEEEEEvNS4_8identityENS4_23SM90_TMA_LOAD_MULTICASTES1B_vS1C_EENS_8epilogue10collective18CollectiveEpilogueINS1F_23Sm100TmaWarpSpecializedILi2ELi1ELi112ELb1ELb0EEEJSI_NS5_IJNST_ISF_SC_EENST_ISG_SC_EEEEESJ_SK_SJ_SK_NS1F_6fusion15FusionCallbacksIS1J_NS1N_17LinearCombinationISJ_fSJ_fLNS_15FloatRoundStyleE2EEESI_S1M_JEEENS4_5SM1004TMEM4LOAD26SM100_TMEM_LOAD_16dp256b4xES11_S1B_NS4_17SM75_U32x4_LDSM_NENS4_14SM90_TMA_STOREES1B_NS4_17SM90_U32x4_STSM_NENS4_39AutoVectorizingCopyWithAssumedAlignmentILi128EEEEEEvvEEEEvNT_6ParamsE)
	.align		4
        /*000c*/ 	.word	index@(__assertfail)
	.align		4
        /*0010*/ 	.word	0x00000000
	.align		4
        /*0014*/ 	.word	0xfffffffe
	.align		4
        /*0018*/ 	.word	0x00000000
	.align		4
        /*001c*/ 	.word	0xfffffffd
	.align		4
        /*0020*/ 	.word	0x00000000
	.align		4
        /*0024*/ 	.word	0xfffffffc


//--------------------- .nv.constant4             --------------------------
	.section	.nv.constant4,"a",@progbits
	.align	8
	.align		8
.nv.constant4:
        /*0000*/ 	.dword	__assertfail
	.align		8
        /*0008*/ 	.dword	__unnamed_1
	.align		8
        /*0010*/ 	.dword	__unnamed_2
	.align		8
        /*0018*/ 	.dword	_ZN40_INTERNAL_8fa6a4cd_4_k_cu_5b73d824_134144cuda3std3__45__cpo5beginE
	.align		8
        /*0020*/ 	.dword	_ZN40_INTERNAL_8fa6a4cd_4_k_cu_5b73d824_134144cuda3std3__45__cpo3endE
	.align		8
        /*0028*/ 	.dword	_ZN40_INTERNAL_8fa6a4cd_4_k_cu_5b73d824_134144cuda3std3__45__cpo6cbeginE
	.align		8
        /*0030*/ 	.dword	_ZN40_INTERNAL_8fa6a4cd_4_k_cu_5b73d824_134144cuda3std3__45__cpo4cendE
	.align		8
        /*0038*/ 	.dword	_ZN40_INTERNAL_8fa6a4cd_4_k_cu_5b73d824_134144cuda3std3__442_GLOBAL__N__8fa6a4cd_4_k_cu_5b73d824_134146ignoreE
	.align		8
        /*0040*/ 	.dword	_ZN40_INTERNAL_8fa6a4cd_4_k_cu_5b73d824_134144cuda3std3__419piecewise_constructE
	.align		8
        /*0048*/ 	.dword	_ZN40_INTERNAL_8fa6a4cd_4_k_cu_5b73d824_134144cuda3std3__48in_placeE
	.align		8
        /*0050*/ 	.dword	_ZN40_INTERNAL_8fa6a4cd_4_k_cu_5b73d824_134144cuda3std6ranges3__45__cpo4swapE
	.align		8
        /*0058*/ 	.dword	_ZN40_INTERNAL_8fa6a4cd_4_k_cu_5b73d824_134144cuda3std6ranges3__45__cpo9iter_moveE
	.align		8
        /*0060*/ 	.dword	_ZN40_INTERNAL_8fa6a4cd_4_k_cu_5b73d824_134144cute7productE
	.align		8
        /*0068*/ 	.dword	_ZN40_INTERNAL_8fa6a4cd_4_k_cu_5b73d824_134144cute1_E
	.align		8
        /*0070*/ 	.dword	$str$25
	.align		8
        /*0078*/ 	.dword	$str$26
	.align		8
        /*0080*/ 	.dword	$str$27
	.align		8
        /*0088*/ 	.dword	$str$28


//--------------------- .text._ZN7cutlass13device_kernelINS_4gemm6kernel13GemmUniversalIN4cute5tupleIJiiiiEEENS1_10collective13CollectiveMmaINS1_35MainloopSm100TmaUmmaWarpSpecializedILi9ELi2ELi4ENS5_IJNS4_1CILi2EEENSA_ILi1EEESC_EEEEENS5_IJNSA_ILi64EEENSA_ILi224EEENSA_ILi32EEEEEENS_10bfloat16_tENS5_IJlSC_lEEESJ_SK_NS4_8TiledMMAINS4_8MMA_AtomIJNS4_20SM100_MMA_F16BF16_SSISJ_SJ_fLi64ELi224ELNS4_4UMMA5MajorE0ELSP_0ELNSO_7ScaleInE0ELSQ_0EEEEEENS4_6LayoutINS5_IJSC_SC_SC_EEENS5_IJNSA_ILi0EEESV_SV_EEEEENS5_IJNS4_10UnderscoreESY_SY_EEEEENS4_13SM90_TMA_LOADENS4_14ComposedLayoutINS4_7SwizzleILi2ELi4ELi3EEENS4_18smem_ptr_flag_bitsILi16EEENST_INS5_IJNSA_ILi8EEESH_EEENS5_IJSH_SC_EEEEEEEvNS4_8identityENS4_23SM90_TMA_LOAD_MULTICASTES1B_vS1C_EENS_8epilogue10collective18CollectiveEpilogueINS1F_23Sm100TmaWarpSpecializedILi2ELi1ELi112ELb1ELb0EEEJSI_NS5_IJNST_ISF_SC_EENST_ISG_SC_EEEEESJ_SK_SJ_SK_NS1F_6fusion15FusionCallbacksIS1J_NS1N_17LinearCombinationISJ_fSJ_fLNS_15FloatRoundStyleE2EEESI_S1M_JEEENS4_5SM1004TMEM4LOAD26SM100_TMEM_LOAD_16dp256b4xES11_S1B_NS4_17SM75_U32x4_LDSM_NENS4_14SM90_TMA_STOREES1B_NS4_17SM90_U32x4_STSM_NENS4_39AutoVectorizingCopyWithAssumedAlignmentILi128EEEEEEvvEEEEvNT_6ParamsE --------------------------
	.section	.text._ZN7cutlass13device_kernelINS_4gemm6kernel13GemmUniversalIN4cute5tupleIJiiiiEEENS1_10collective13CollectiveMmaINS1_35MainloopSm100TmaUmmaWarpSpecializedILi9ELi2ELi4ENS5_IJNS4_1CILi2EEENSA_ILi1EEESC_EEEEENS5_IJNSA_ILi64EEENSA_ILi224EEENSA_ILi32EEEEEENS_10bfloat16_tENS5_IJlSC_lEEESJ_SK_NS4_8TiledMMAINS4_8MMA_AtomIJNS4_20SM100_MMA_F16BF16_SSISJ_SJ_fLi64ELi224ELNS4_4UMMA5MajorE0ELSP_0ELNSO_7ScaleInE0ELSQ_0EEEEEENS4_6LayoutINS5_IJSC_SC_SC_EEENS5_IJNSA_ILi0EEESV_SV_EEEEENS5_IJNS4_10UnderscoreESY_SY_EEEEENS4_13SM90_TMA_LOADENS4_14ComposedLayoutINS4_7SwizzleILi2ELi4ELi3EEENS4_18smem_ptr_flag_bitsILi16EEENST_INS5_IJNSA_ILi8EEESH_EEENS5_IJSH_SC_EEEEEEEvNS4_8identityENS4_23SM90_TMA_LOAD_MULTICASTES1B_vS1C_EENS_8epilogue10collective18CollectiveEpilogueINS1F_23Sm100TmaWarpSpecializedILi2ELi1ELi112ELb1ELb0EEEJSI_NS5_IJNST_ISF_SC_EENST_ISG_SC_EEEEESJ_SK_SJ_SK_NS1F_6fusion15FusionCallbacksIS1J_NS1N_17LinearCombinationISJ_fSJ_fLNS_15FloatRoundStyleE2EEESI_S1M_JEEENS4_5SM1004TMEM4LOAD26SM100_TMEM_LOAD_16dp256b4xES11_S1B_NS4_17SM75_U32x4_LDSM_NENS4_14SM90_TMA_STOREES1B_NS4_17SM90_U32x4_STSM_NENS4_39AutoVectorizingCopyWithAssumedAlignmentILi128EEEEEEvvEEEEvNT_6ParamsE,"ax",@progbits
	.align	128
.text._ZN7cutlass13device_kernelINS_4gemm6kernel13GemmUniversalIN4cute5tupleIJiiiiEEENS1_10collective13CollectiveMmaINS1_35MainloopSm100TmaUmmaWarpSpecializedILi9ELi2ELi4ENS5_IJNS4_1CILi2EEENSA_ILi1EEESC_EEEEENS5_IJNSA_ILi64EEENSA_ILi224EEENSA_ILi32EEEEEENS_10bfloat16_tENS5_IJlSC_lEEESJ_SK_NS4_8TiledMMAINS4_8MMA_AtomIJNS4_20SM100_MMA_F16BF16_SSISJ_SJ_fLi64ELi224ELNS4_4UMMA5MajorE0ELSP_0ELNSO_7ScaleInE0ELSQ_0EEEEEENS4_6LayoutINS5_IJSC_SC_SC_EEENS5_IJNSA_ILi0EEESV_SV_EEEEENS5_IJNS4_10UnderscoreESY_SY_EEEEENS4_13SM90_TMA_LOADENS4_14ComposedLayoutINS4_7SwizzleILi2ELi4ELi3EEENS4_18smem_ptr_flag_bitsILi16EEENST_INS5_IJNSA_ILi8EEESH_EEENS5_IJSH_SC_EEEEEEEvNS4_8identityENS4_23SM90_TMA_LOAD_MULTICASTES1B_vS1C_EENS_8epilogue10collective18CollectiveEpilogueINS1F_23Sm100TmaWarpSpecializedILi2ELi1ELi112ELb1ELb0EEEJSI_NS5_IJNST_ISF_SC_EENST_ISG_SC_EEEEESJ_SK_SJ_SK_NS1F_6fusion15FusionCallbacksIS1J_NS1N_17LinearCombinationISJ_fSJ_fLNS_15FloatRoundStyleE2EEESI_S1M_JEEENS4_5SM1004TMEM4LOAD26SM100_TMEM_LOAD_16dp256b4xES11_S1B_NS4_17SM75_U32x4_LDSM_NENS4_14SM90_TMA_STOREES1B_NS4_17SM90_U32x4_STSM_NENS4_39AutoVectorizingCopyWithAssumedAlignmentILi128EEEEEEvvEEEEvNT_6ParamsE:
        .type           _ZN7cutlass13device_kernelINS_4gemm6kernel13GemmUniversalIN4cute5tupleIJiiiiEEENS1_10collective13CollectiveMmaINS1_35MainloopSm100TmaUmmaWarpSpecializedILi9ELi2ELi4ENS5_IJNS4_1CILi2EEENSA_ILi1EEESC_EEEEENS5_IJNSA_ILi64EEENSA_ILi224EEENSA_ILi32EEEEEENS_10bfloat16_tENS5_IJlSC_lEEESJ_SK_NS4_8TiledMMAINS4_8MMA_AtomIJNS4_20SM100_MMA_F16BF16_SSISJ_SJ_fLi64ELi224ELNS4_4UMMA5MajorE0ELSP_0ELNSO_7ScaleInE0ELSQ_0EEEEEENS4_6LayoutINS5_IJSC_SC_SC_EEENS5_IJNSA_ILi0EEESV_SV_EEEEENS5_IJNS4_10UnderscoreESY_SY_EEEEENS4_13SM90_TMA_LOADENS4_14ComposedLayoutINS4_7SwizzleILi2ELi4ELi3EEENS4_18smem_ptr_flag_bitsILi16EEENST_INS5_IJNSA_ILi8EEESH_EEENS5_IJSH_SC_EEEEEEEvNS4_8identityENS4_23SM90_TMA_LOAD_MULTICASTES1B_vS1C_EENS_8epilogue10collective18CollectiveEpilogueINS1F_23Sm100TmaWarpSpecializedILi2ELi1ELi112ELb1ELb0EEEJSI_NS5_IJNST_ISF_SC_EENST_ISG_SC_EEEEESJ_SK_SJ_SK_NS1F_6fusion15FusionCallbacksIS1J_NS1N_17LinearCombinationISJ_fSJ_fLNS_15FloatRoundStyleE2EEESI_S1M_JEEENS4_5SM1004TMEM4LOAD26SM100_TMEM_LOAD_16dp256b4xES11_S1B_NS4_17SM75_U32x4_LDSM_NENS4_14SM90_TMA_STOREES1B_NS4_17SM90_U32x4_STSM_NENS4_39AutoVectorizingCopyWithAssumedAlignmentILi128EEEEEEvvEEEEvNT_6ParamsE,@function
        .size           _ZN7cutlass13device_kernelINS_4gemm6kernel13GemmUniversalIN4cute5tupleIJiiiiEEENS1_10collective13CollectiveMmaINS1_35MainloopSm100TmaUmmaWarpSpecializedILi9ELi2ELi4ENS5_IJNS4_1CILi2EEENSA_ILi1EEESC_EEEEENS5_IJNSA_ILi64EEENSA_ILi224EEENSA_ILi32EEEEEENS_10bfloat16_tENS5_IJlSC_lEEESJ_SK_NS4_8TiledMMAINS4_8MMA_AtomIJNS4_20SM100_MMA_F16BF16_SSISJ_SJ_fLi64ELi224ELNS4_4UMMA5MajorE0ELSP_0ELNSO_7ScaleInE0ELSQ_0EEEEEENS4_6LayoutINS5_IJSC_SC_SC_EEENS5_IJNSA_ILi0EEESV_SV_EEEEENS5_IJNS4_10UnderscoreESY_SY_EEEEENS4_13SM90_TMA_LOADENS4_14ComposedLayoutINS4_7SwizzleILi2ELi4ELi3EEENS4_18smem_ptr_flag_bitsILi16EEENST_INS5_IJNSA_ILi8EEESH_EEENS5_IJSH_SC_EEEEEEEvNS4_8identityENS4_23SM90_TMA_LOAD_MULTICASTES1B_vS1C_EENS_8epilogue10collective18CollectiveEpilogueINS1F_23Sm100TmaWarpSpecializedILi2ELi1ELi112ELb1ELb0EEEJSI_NS5_IJNST_ISF_SC_EENST_ISG_SC_EEEEESJ_SK_SJ_SK_NS1F_6fusion15FusionCallbacksIS1J_NS1N_17LinearCombinationISJ_fSJ_fLNS_15FloatRoundStyleE2EEESI_S1M_JEEENS4_5SM1004TMEM4LOAD26SM100_TMEM_LOAD_16dp256b4xES11_S1B_NS4_17SM75_U32x4_LDSM_NENS4_14SM90_TMA_STOREES1B_NS4_17SM90_U32x4_STSM_NENS4_39AutoVectorizingCopyWithAssumedAlignmentILi128EEEEEEvvEEEEvNT_6ParamsE,(.L_x_167 - _ZN7cutlass13device_kernelINS_4gemm6kernel13GemmUniversalIN4cute5tupleIJiiiiEEENS1_10collective13CollectiveMmaINS1_35MainloopSm100TmaUmmaWarpSpecializedILi9ELi2ELi4ENS5_IJNS4_1CILi2EEENSA_ILi1EEESC_EEEEENS5_IJNSA_ILi64EEENSA_ILi224EEENSA_ILi32EEEEEENS_10bfloat16_tENS5_IJlSC_lEEESJ_SK_NS4_8TiledMMAINS4_8MMA_AtomIJNS4_20SM100_MMA_F16BF16_SSISJ_SJ_fLi64ELi224ELNS4_4UMMA5MajorE0ELSP_0ELNSO_7ScaleInE0ELSQ_0EEEEEENS4_6LayoutINS5_IJSC_SC_SC_EEENS5_IJNSA_ILi0EEESV_SV_EEEEENS5_IJNS4_10UnderscoreESY_SY_EEEEENS4_13SM90_TMA_LOADENS4_14ComposedLayoutINS4_7SwizzleILi2ELi4ELi3EEENS4_18smem_ptr_flag_bitsILi16EEENST_INS5_IJNSA_ILi8EEESH_EEENS5_IJSH_SC_EEEEEEEvNS4_8identityENS4_23SM90_TMA_LOAD_MULTICASTES1B_vS1C_EENS_8epilogue10collective18CollectiveEpilogueINS1F_23Sm100TmaWarpSpecializedILi2ELi1ELi112ELb1ELb0EEEJSI_NS5_IJNST_ISF_SC_EENST_ISG_SC_EEEEESJ_SK_SJ_SK_NS1F_6fusion15FusionCallbacksIS1J_NS1N_17LinearCombinationISJ_fSJ_fLNS_15FloatRoundStyleE2EEESI_S1M_JEEENS4_5SM1004TMEM4LOAD26SM100_TMEM_LOAD_16dp256b4xES11_S1B_NS4_17SM75_U32x4_LDSM_NENS4_14SM90_TMA_STOREES1B_NS4_17SM90_U32x4_STSM_NENS4_39AutoVectorizingCopyWithAssumedAlignmentILi128EEEEEEvvEEEEvNT_6ParamsE)
        .other          _ZN7cutlass13device_kernelINS_4gemm6kernel13GemmUniversalIN4cute5tupleIJiiiiEEENS1_10collective13CollectiveMmaINS1_35MainloopSm100TmaUmmaWarpSpecializedILi9ELi2ELi4ENS5_IJNS4_1CILi2EEENSA_ILi1EEESC_EEEEENS5_IJNSA_ILi64EEENSA_ILi224EEENSA_ILi32EEEEEENS_10bfloat16_tENS5_IJlSC_lEEESJ_SK_NS4_8TiledMMAINS4_8MMA_AtomIJNS4_20SM100_MMA_F16BF16_SSISJ_SJ_fLi64ELi224ELNS4_4UMMA5MajorE0ELSP_0ELNSO_7ScaleInE0ELSQ_0EEEEEENS4_6LayoutINS5_IJSC_SC_SC_EEENS5_IJNSA_ILi0EEESV_SV_EEEEENS5_IJNS4_10UnderscoreESY_SY_EEEEENS4_13SM90_TMA_LOADENS4_14ComposedLayoutINS4_7SwizzleILi2ELi4ELi3EEENS4_18smem_ptr_flag_bitsILi16EEENST_INS5_IJNSA_ILi8EEESH_EEENS5_IJSH_SC_EEEEEEEvNS4_8identityENS4_23SM90_TMA_LOAD_MULTICASTES1B_vS1C_EENS_8epilogue10collective18CollectiveEpilogueINS1F_23Sm100TmaWarpSpecializedILi2ELi1ELi112ELb1ELb0EEEJSI_NS5_IJNST_ISF_SC_EENST_ISG_SC_EEEEESJ_SK_SJ_SK_NS1F_6fusion15FusionCallbacksIS1J_NS1N_17LinearCombinationISJ_fSJ_fLNS_15FloatRoundStyleE2EEESI_S1M_JEEENS4_5SM1004TMEM4LOAD26SM100_TMEM_LOAD_16dp256b4xES11_S1B_NS4_17SM75_U32x4_LDSM_NENS4_14SM90_TMA_STOREES1B_NS4_17SM90_U32x4_STSM_NENS4_39AutoVectorizingCopyWithAssumedAlignmentILi128EEEEEEvvEEEEvNT_6ParamsE,@"STO_CUDA_ENTRY STV_DEFAULT"
_ZN7cutlass13device_kernelINS_4gemm6kernel13GemmUniversalIN4cute5tupleIJiiiiEEENS1_10collective13CollectiveMmaINS1_35MainloopSm100TmaUmmaWarpSpecializedILi9ELi2ELi4ENS5_IJNS4_1CILi2EEENSA_ILi1EEESC_EEEEENS5_IJNSA_ILi64EEENSA_ILi224EEENSA_ILi32EEEEEENS_10bfloat16_tENS5_IJlSC_lEEESJ_SK_NS4_8TiledMMAINS4_8MMA_AtomIJNS4_20SM100_MMA_F16BF16_SSISJ_SJ_fLi64ELi224ELNS4_4UMMA5MajorE0ELSP_0ELNSO_7ScaleInE0ELSQ_0EEEEEENS4_6LayoutINS5_IJSC_SC_SC_EEENS5_IJNSA_ILi0EEESV_SV_EEEEENS5_IJNS4_10UnderscoreESY_SY_EEEEENS4_13SM90_TMA_LOADENS4_14ComposedLayoutINS4_7SwizzleILi2ELi4ELi3EEENS4_18smem_ptr_flag_bitsILi16EEENST_INS5_IJNSA_ILi8EEESH_EEENS5_IJSH_SC_EEEEEEEvNS4_8identityENS4_23SM90_TMA_LOAD_MULTICASTES1B_vS1C_EENS_8epilogue10collective18CollectiveEpilogueINS1F_23Sm100TmaWarpSpecializedILi2ELi1ELi112ELb1ELb0EEEJSI_NS5_IJNST_ISF_SC_EENST_ISG_SC_EEEEESJ_SK_SJ_SK_NS1F_6fusion15FusionCallbacksIS1J_NS1N_17LinearCombinationISJ_fSJ_fLNS_15FloatRoundStyleE2EEESI_S1M_JEEENS4_5SM1004TMEM4LOAD26SM100_TMEM_LOAD_16dp256b4xES11_S1B_NS4_17SM75_U32x4_LDSM_NENS4_14SM90_TMA_STOREES1B_NS4_17SM90_U32x4_STSM_NENS4_39AutoVectorizingCopyWithAssumedAlignmentILi128EEEEEEvvEEEEvNT_6ParamsE:
[----:B------:R-:W1:Y:S01]  /*0000*/  LDC R1, c[0x0][0x37c] ;  /* 0x0000df00ff017b82 */ /* 0x000e620000000800 */
[----:B------:R-:W2:Y:S01]  /*0010*/  S2R R2, SR_TID.X ;  /* 0x0000000000027919 */ /* 0x000ea20000002100 */
[----:B------:R-:W3:Y:S01]  /*0020*/  LDCU.64 UR8, c[0x0][0x890] ;  /* 0x00011200ff0877ac */ /* 0x000ee20008000a00 */
[----:B------:R-:W-:Y:S02]  /*0030*/  PRMT R237, RZ, 0x7610, R237 ;  /* 0x00007610ffed7816 */ /* 0x000fe400000000ed */
[----:B------:R-:W-:Y:S01]  /*0040*/  ELECT P3, URZ, PT ;  /* 0x0000000000ff782f */ /* 0x000fe20003860000 */
[----:B---3--:R-:W-:-:S04]  /*0050*/  UISETP.NE.U32.AND UP0, UPT, UR8, URZ, UPT ;  /* 0x000000ff0800728c */ /* 0x008fc8000bf05070 */
[----:B------:R-:W-:Y:S01]  /*0060*/  UISETP.NE.AND.EX UP0, UPT, UR9, URZ, UPT, UP0 ;  /* 0x000000ff0900728c */ /* 0x000fe2000bf05300 */
[----:B--2---:R-:W-:-:S05]  /*0070*/  SHF.R.U32.HI R248, RZ, 0x5, R2 ;  /* 0x00000005fff87819 */ /* 0x004fca0000011602 */
[----:B------:R-:W2:Y:S02]  /*0080*/  SHFL.IDX PT, R0, R248, RZ, 0x1f ;  /* 0x00001ffff8007589 */ /* 0x000ea400000e0000 */
[----:B--2---:R-:W-:Y:S01]  /*0090*/  R2UR UR14, R0 ;  /* 0x00000000000e72ca */ /* 0x004fe200000e0000 */
[----:B-1----:R-:W-:-:S14]  /*00a0*/  BRA.U UP0, `(.L_x_0) ;  /* 0x0000000100307547 */ /* 0x002fdc000b800000 */
[----:B------:R-:W1:Y:S02]  /*00b0*/  LDCU.64 UR4, c[0x0][0x888] ;  /* 0x00011100ff0477ac */ /* 0x000e640008000a00 */
[----:B-1----:R-:W-:-:S04]  /*00c0*/  UISETP.NE.U32.AND UP0, UPT, UR4, URZ, UPT ;  /* 0x000000ff0400728c */ /* 0x002fc8000bf05070 */
[----:B------:R-:W-:-:S09]  /*00d0*/  UISETP.NE.AND.EX UP0, UPT, UR5, URZ, UPT, UP0 ;  /* 0x000000ff0500728c */ /* 0x000fd2000bf05300 */
[----:B------:R-:W-:Y:S05]  /*00e0*/  BRA.U !UP0, `(.L_x_1) ;  /* 0x0000000108147547 */ /* 0x000fea000b800000 */
[----:B------:R-:W1:Y:S01]  /*00f0*/  LDC.64 R4, c[0x0][0x888] ;  /* 0x00022200ff047b82 */ /* 0x000e620000000a00 */
[----:B------:R-:W1:Y:S02]  /*0100*/  LDCU.64 UR4, c[0x0][0x358] ;  /* 0x00006b00ff0477ac */ /* 0x000e640008000a00 */
[----:B-1----:R1:W5:Y:S01]  /*0110*/  LDG.E R123, desc[UR4][R4.64] ;  /* 0x00000004047b7981 */ /* 0x002362000c1e1900 */
[----:B------:R-:W-:Y:S01]  /*0120*/  HFMA2 R237, -RZ, RZ, 0, 5.9604644775390625e-08 ;  /* 0x00000001ffed7431 */ /* 0x000fe200000001ff */
[----:B------:R-:W-:Y:S05]  /*0130*/  BRA `(.L_x_0) ;  /* 0x00000000000c7947 */ /* 0x000fea0003800000 */
.L_x_1:
[----:B------:R-:W1:Y:S01]  /*0140*/  LDCU UR4, c[0x0][0x880] ;  /* 0x00011000ff0477ac */ /* 0x000e620008000800 */
[----:B------:R-:W-:Y:S01]  /*0150*/  HFMA2 R237, -RZ, RZ, 0, 5.9604644775390625e-08 ;  /* 0x00000001ffed7431 */ /* 0x000fe200000001ff */
[----:B-1----:R-:W-:-:S07]  /*0160*/  MOV R123, UR4 ;  /* 0x00000004007b7c02 */ /* 0x002fce0008000f00 */
.L_x_0:
[----:B------:R-:W2:Y:S02]  /*0170*/  LDCU.64 UR4, c[0x0][0x8b0] ;  /* 0x00011600ff0477ac */ /* 0x000ea40008000a00 */
[----:B--2---:R-:W-:-:S04]  /*0180*/  UISETP.NE.U32.AND UP0, UPT, UR4, URZ, UPT ;  /* 0x000000ff0400728c */ /* 0x004fc8000bf05070 */
[----:B------:R-:W-:-:S09]  /*0190*/  UISETP.NE.AND.EX UP0, UPT, UR5, URZ, UPT, UP0 ;  /* 0x000000ff0500728c */ /* 0x000fd2000bf05300 */
[----:B------:R-:W-:Y:S05]  /*01a0*/  BRA.U UP0, `(.L_x_2) ;  /* 0x0000000100287547 */ /* 0x000fea000b800000 */
[----:B------:R-:W2:Y:S02]  /*01b0*/  LDCU.64 UR4, c[0x0][0x8a8] ;  /* 0x00011500ff0477ac */ /* 0x000ea40008000a00 */
[----:B--2---:R-:W-:-:S04]  /*01c0*/  UISETP.NE.U32.AND UP0, UPT, UR4, URZ, UPT ;  /* 0x000000ff0400728c */ /* 0x004fc8000bf05070 */
[----:B------:R-:W-:-:S09]  /*01d0*/  UISETP.NE.AND.EX UP0, UPT, UR5, URZ, UPT, UP0 ;  /* 0x000000ff0500728c */ /* 0x000fd2000bf05300 */
[----:B------:R-:W-:Y:S05]  /*01e0*/  BRA.U !UP0, `(.L_x_3) ;  /* 0x0000000108107547 */ /* 0x000fea000b800000 */
[----:B-1----:R-:W1:Y:S01]  /*01f0*/  LDC.64 R4, c[0x0][0x8a8] ;  /* 0x00022a00ff047b82 */ /* 0x002e620000000a00 */
[----:B------:R-:W1:Y:S02]  /*0200*/  LDCU.64 UR4, c[0x0][0x358] ;  /* 0x00006b00ff0477ac */ /* 0x000e640008000a00 */
[----:B-1----:R2:W5:Y:S01]  /*0210*/  LDG.E R121, desc[UR4][R4.64] ;  /* 0x0000000404797981 */ /* 0x002562000c1e1900 */
[----:B------:R-:W-:Y:S05]  /*0220*/  BRA `(.L_x_2) ;  /* 0x0000000000087947 */ /* 0x000fea0003800000 */
.L_x_3:
[----:B------:R-:W2:Y:S02]  /*0230*/  LDCU UR4, c[0x0][0x8a0] ;  /* 0x00011400ff0477ac */ /* 0x000ea40008000800 */
[----:B--2---:R-:W-:Y:S02]  /*0240*/  MOV R121, UR4 ;  /* 0x0000000400797c02 */ /* 0x004fe40008000f00 */
.L_x_2:
[----:B------:R-:W-:Y:S01]  /*0250*/  IMAD.U32 R0, RZ, RZ, UR14 ;  /* 0x0000000eff007e24 */ /* 0x000fe2000f8e00ff */
[----:B------:R-:W-:Y:S04]  /*0260*/  BSSY.RECONVERGENT B0, `(.L_x_4) ;  /* 0x000000c000007945 */ /* 0x000fe80003800200 */
[C---:B------:R-:W-:Y:S02]  /*0270*/  ISETP.NE.OR P1, PT, R0.reuse, 0x1, !P3 ;  /* 0x000000010000780c */ /* 0x040fe40005f25670 */
[----:B------:R-:W-:-:S11]  /*0280*/  ISETP.NE.OR P0, PT, R0, 0x3, !P3 ;  /* 0x000000030000780c */ /* 0x000fd60005f05670 */
[----:B------:R-:W-:Y:S05]  /*0290*/  @P1 BRA `(.L_x_5) ;  /* 0x0000000000201947 */ /* 0x000fea0003800000 */
[----:B------:R-:W3:Y:S02]  /*02a0*/  LDCU.64 UR4, c[0x0][0x348] ;  /* 0x00006900ff0477ac */ /* 0x000ee40008000a00 */
[----:B---3--:R-:W-:Y:S02]  /*02b0*/  UIADD3 UR6, UP1, UPT, UR4, 0x80, URZ ;  /* 0x0000008004067890 */ /* 0x008fe4000ff3e0ff */
[----:B------:R-:W-:Y:S02]  /*02c0*/  UIADD3 UR4, UP0, UPT, UR4, 0x180, URZ ;  /* 0x0000018004047890 */ /* 0x000fe4000ff1e0ff */
[----:B------:R-:W-:Y:S02]  /*02d0*/  UIADD3.X UR7, UPT, UPT, URZ, UR5, URZ, UP1, !UPT ;  /* 0x00000005ff077290 */ /* 0x000fe40008ffe4ff */
[----:B------:R-:W-:-:S07]  /*02e0*/  UIADD3.X UR5, UPT, UPT, URZ, UR5, URZ, UP0, !UPT ;  /* 0x00000005ff057290 */ /* 0x000fce00087fe4ff */
[----:B------:R3:W-:Y:S02]  /*02f0*/  UTMACCTL.PF [UR6] ;  /* 0x00000000060079b9 */ /* 0x0007e40008040000 */
[----:B------:R3:W-:Y:S02]  /*0300*/  UTMACCTL.PF [UR4] ;  /* 0x00000000040079b9 */ /* 0x0007e40008040000 */
[----:B---3--:R-:W-:Y:S01]  /*0310*/  NOP ;  /* 0x0000000000007918 */ /* 0x008fe20000000000 */
.L_x_5:
[----:B------:R-:W-:Y:S05]  /*0320*/  BSYNC.RECONVERGENT B0 ;  /* 0x0000000000007941 */ /* 0x000fea0003800200 */
.L_x_4:
[----:B------:R-:W-:Y:S04]  /*0330*/  BSSY.RECONVERGENT B0, `(.L_x_6) ;  /* 0x000000a000007945 */ /* 0x000fe80003800200 */
        /* <DEDUP_REMOVED lines=9> */
.L_x_7:
[----:B------:R-:W-:Y:S05]  /*03d0*/  BSYNC.RECONVERGENT B0 ;  /* 0x0000000000007941 */ /* 0x000fea0003800200 */
.L_x_6:
[----:B------:R-:W3:Y:S01]  /*03e0*/  LDCU.64 UR4, c[0x0][0x888] ;  /* 0x00011100ff0477ac */ /* 0x000ee20008000a00 */
[----:B------:R-:W-:Y:S02]  /*03f0*/  UISETP.EQ.U32.AND UP1, UPT, UR8, URZ, UPT ;  /* 0x000000ff0800728c */ /* 0x000fe4000bf22070 */
[----:B------:R-:W-:Y:S02]  /*0400*/  UPLOP3.LUT UP3, UPT, UPT, UPT, UPT, 0x80, 0x8 ;  /* 0x000000000008789c */ /* 0x000fe40003f6f070 */
[----:B---3--:R-:W-:-:S04]  /*0410*/  UISETP.NE.U32.AND UP0, UPT, UR4, URZ, UPT ;  /* 0x000000ff0400728c */ /* 0x008fc8000bf05070 */
[----:B------:R-:W-:-:S04]  /*0420*/  UISETP.NE.AND.EX UP2, UPT, UR5, URZ, UPT, UP0 ;  /* 0x000000ff0500728c */ /* 0x000fc8000bf45300 */
[----:B------:R-:W-:-:S04]  /*0430*/  UISETP.EQ.OR.EX UP4, UPT, UR9, URZ, !UP2, UP1 ;  /* 0x000000ff0900728c */ /* 0x000fc8000d782710 */
[----:B------:R-:W-:-:S05]  /*0440*/  UP2UR UR60, UPR, URZ, 0x10 ;  /* 0x00000010ff3c7883 */ /* 0x000fca0008000000 */
[----:B------:R-:W-:Y:S07]  /*0450*/  BRA.U !UP4, `(.L_x_8) ;  /* 0x000000010c207547 */ /* 0x000fee000b800000 */
[----:B------:R-:W-:Y:S01]  /*0460*/  UISETP.NE.U32.AND UP1, UPT, UR8, URZ, UPT ;  /* 0x000000ff0800728c */ /* 0x000fe2000bf25070 */
[----:B-----5:R-:W-:Y:S01]  /*0470*/  FSETP.NEU.AND P0, PT, R123, RZ, PT ;  /* 0x000000ff7b00720b */ /* 0x020fe20003f0d000 */
[----:B------:R-:W-:Y:S02]  /*0480*/  USEL UR4, URZ, 0xffffffff, UP2 ;  /* 0xffffffffff047887 */ /* 0x000fe40009000000 */
[----:B------:R-:W-:-:S10]  /*0490*/  UISETP.NE.AND.EX UP1, UPT, UR9, URZ, UPT, UP1 ;  /* 0x000000ff0900728c */ /* 0x000fd4000bf25310 */
[----:B------:R-:W-:Y:S01]  /*04a0*/  VOTEU.ANY UP0, P0 ;  /* 0x0000000000ff7886 */ /* 0x000fe20000000100 */
[----:B------:R-:W-:-:S04]  /*04b0*/  @!UP1 USEL UR4, URZ, 0xffffffff, UP0 ;  /* 0xffffffffff049887 */ /* 0x000fc80008000000 */
[----:B------:R-:W-:-:S04]  /*04c0*/  ULOP3.LUT UR4, UR4, 0x1, URZ, 0xc0, !UPT ;  /* 0x0000000104047892 */ /* 0x000fc8000f8ec0ff */
[----:B------:R-:W-:-:S11]  /*04d0*/  UISETP.NE.U32.AND UP3, UPT, UR4, 0x1, UPT ;  /* 0x000000010400788c */ /* 0x000fd6000bf65070 */
.L_x_8:
[----:B------:R-:W3:Y:S02]  /*04e0*/  SHFL.IDX PT, R3, R248, RZ, 0x1f ;  /* 0x00001ffff8037589 */ /* 0x000ee400000e0000 */
[----:B---3--:R-:W-:-:S13]  /*04f0*/  ISETP.NE.AND P0, PT, R3, RZ, PT ;  /* 0x000000ff0300720c */ /* 0x008fda0003f05270 */
[----:B------:R-:W-:Y:S05]  /*0500*/  @P0 BRA `(.L_x_9) ;  /* 0x00000000008c0947 */ /* 0x000fea0003800000 */
[----:B------:R-:W-:Y:S01]  /*0510*/  ELECT P0, URZ, PT ;  /* 0x0000000000ff782f */ /* 0x000fe20003800000 */
[----:B------:R-:W-:-:S12]  /*0520*/  BSSY.RECONVERGENT B0, `(.L_x_9) ;  /* 0x0000021000007945 */ /* 0x000fd80003800200 */
[----:B------:R-:W-:Y:S05]  /*0530*/  @!P0 BRA `(.L_x_10) ;  /* 0x00000000007c8947 */ /* 0x000fea0003800000 */
[----:B------:R-:W3:Y:S01]  /*0540*/  S2UR UR4, SR_CgaCtaId ;  /* 0x00000000000479c3 */ /* 0x000ee20000008800 */
[----:B------:R-:W-:Y:S01]  /*0550*/  UMOV UR5, 0x400 ;  /* 0x0000040000057882 */ /* 0x000fe20000000000 */
[----:B------:R-:W-:Y:S01]  /*0560*/  UMOV UR8, 0x1 ;  /* 0x0000000100087882 */ /* 0x000fe20000000000 */
[----:B------:R-:W-:Y:S01]  /*0570*/  UMOV UR6, 0x2 ;  /* 0x0000000200067882 */ /* 0x000fe20000000000 */
[----:B------:R-:W-:-:S04]  /*0580*/  UIADD3 UR8, UPT, UPT, -UR8, 0x100000, URZ ;  /* 0x0010000008087890 */ /* 0x000fc8000fffe1ff */
[----:B------:R-:W-:Y:S02]  /*0590*/  USHF.L.U32 UR9, UR8, 0xb, URZ ;  /* 0x0000000b08097899 */ /* 0x000fe400080006ff */
[----:B------:R-:W-:Y:S02]  /*05a0*/  USHF.L.U32 UR8, UR8, 0x1, URZ ;  /* 0x0000000108087899 */ /* 0x000fe400080006ff */
[----:B------:R-:W-:-:S04]  /*05b0*/  UIADD3 UR6, UPT, UPT, -UR6, 0x100000, URZ ;  /* 0x0010000006067890 */ /* 0x000fc8000fffe1ff */
[----:B------:R-:W-:Y:S02]  /*05c0*/  USHF.L.U32 UR7, UR6, 0xb, URZ ;  /* 0x0000000b06077899 */ /* 0x000fe400080006ff */
[----:B------:R-:W-:Y:S02]  /*05d0*/  USHF.L.U32 UR6, UR6, 0x1, URZ ;  /* 0x0000000106067899 */ /* 0x000fe400080006ff */
[----:B---3--:R-:W-:Y:S01]  /*05e0*/  ULEA UR4, UR4, UR5, 0x18 ;  /* 0x0000000504047291 */ /* 0x008fe2000f8ec0ff */
[----:B------:R-:W3:Y:S11]  /*05f0*/  FENCE.VIEW.ASYNC.S ;  /* 0x00000000000073c6 */ /* 0x000ef60000000000 */
[----:B---3--:R3:W4:Y:S01]  /*0600*/  SYNCS.EXCH.64 URZ, [UR4], UR8 ;  /* 0x0000000804ff75b2 */ /* 0x0087220008000100 */
[----:B------:R3:W1:Y:S01]  /*0610*/  SYNCS.EXCH.64 URZ, [UR4+0x48], UR6 ;  /* 0x0000480604ff75b2 */ /* 0x0006620008000100 */
        /* <DEDUP_REMOVED lines=15> */
[----:B------:R3:W1:Y:S02]  /*0710*/  SYNCS.EXCH.64 URZ, [UR4+0x88], UR6 ;  /* 0x0000880604ff75b2 */ /* 0x0006640008000100 */
[----:B---3--:R-:W-:Y:S01]  /*0720*/  NOP ;  /* 0x0000000000007918 */ /* 0x008fe20000000000 */
.L_x_10:
[----:B------:R-:W-:Y:S05]  /*0730*/  BSYNC.RECONVERGENT B0 ;  /* 0x0000000000007941 */ /* 0x000fea0003800200 */
.L_x_9:
[----:B------:R-:W3:Y:S01]  /*0740*/  SHFL.IDX PT, R3, R248, RZ, 0x1f ;  /* 0x00001ffff8037589 */ /* 0x000ee200000e0000 */
[----:B------:R-:W-:Y:S01]  /*0750*/  NOP ;  /* 0x0000000000007918 */ /* 0x000fe20000000000 */
[----:B---3--:R-:W-:-:S13]  /*0760*/  ISETP.NE.AND P0, PT, R3, 0x1, PT ;  /* 0x000000010300780c */ /* 0x008fda0003f05270 */
[----:B------:R-:W-:Y:S05]  /*0770*/  @P0 BRA `(.L_x_11) ;  /* 0x0000000000480947 */ /* 0x000fea0003800000 */
        /* <DEDUP_REMOVED lines=9> */
[----:B------:R-:W-:Y:S01]  /*0810*/  USHF.L.U32 UR6, UR6, 0x1, URZ ;  /* 0x0000000106067899 */ /* 0x000fe200080006ff */
[----:B------:R-:W-:Y:S01]  /*0820*/  ELECT P0, URZ, PT ;  /* 0x0000000000ff782f */ /* 0x000fe20003800000 */
[----:B---3--:R-:W-:Y:S01]  /*0830*/  ULEA UR4, UR4, UR5, 0x18 ;  /* 0x0000000504047291 */ /* 0x008fe2000f8ec0ff */
[----:B------:R-:W3:Y:S11]  /*0840*/  FENCE.VIEW.ASYNC.S ;  /* 0x00000000000073c6 */ /* 0x000ef60000000000 */
[----:B---3--:R3:W1:Y:S01]  /*0850*/  SYNCS.EXCH.64 URZ, [UR4+0x90], UR8 ;  /* 0x0000900804ff75b2 */ /* 0x0086620008000100 */
[----:B------:R3:W1:Y:S01]  /*0860*/  SYNCS.EXCH.64 URZ, [UR4+0xa0], UR6 ;  /* 0x0000a00604ff75b2 */ /* 0x0006620008000100 */
[----:B------:R3:W1:Y:S01]  /*0870*/  SYNCS.EXCH.64 URZ, [UR4+0x98], UR8 ;  /* 0x0000980804ff75b2 */ /* 0x0006620008000100 */
[----:B------:R3:W1:Y:S01]  /*0880*/  SYNCS.EXCH.64 URZ, [UR4+0xa8], UR6 ;  /* 0x0000a80604ff75b2 */ /* 0x0006620008000100 */
[----:B------:R-:W-:Y:S01]  /*0890*/  NOP ;  /* 0x0000000000007918 */ /* 0x000fe20000000000 */
.L_x_11:
[----:B------:R-:W2:Y:S01]  /*08a0*/  SHFL.IDX PT, R3, R248, RZ, 0x1f ;  /* 0x00001ffff8037589 */ /* 0x000ea200000e0000 */
[----:B------:R-:W-:Y:S01]  /*08b0*/  NOP ;  /* 0x0000000000007918 */ /* 0x000fe20000000000 */
[----:B--2---:R-:W-:-:S13]  /*08c0*/  ISETP.NE.AND P0, PT, R3, 0x3, PT ;  /* 0x000000030300780c */ /* 0x004fda0003f05270 */
[----:B------:R-:W-:Y:S05]  /*08d0*/  @P0 BRA `(.L_x_12) ;  /* 0x0000000000300947 */ /* 0x000fea0003800000 */
[----:B---3--:R-:W2:Y:S01]  /*08e0*/  S2UR UR4, SR_CgaCtaId ;  /* 0x00000000000479c3 */ /* 0x008ea20000008800 */
[----:B------:R-:W-:Y:S01]  /*08f0*/  UMOV UR6, 0x400 ;  /* 0x0000040000067882 */ /* 0x000fe20000000000 */
[----:B------:R-:W-:Y:S01]  /*0900*/  UMOV UR5, 0x20 ;  /* 0x0000002000057882 */ /* 0x000fe20000000000 */
[----:B------:R-:W-:Y:S01]  /*0910*/  ELECT P0, URZ, PT ;  /* 0x0000000000ff782f */ /* 0x000fe20003800000 */
[----:B--2---:R-:W-:Y:S02]  /*0920*/  ULEA UR6, UR4, UR6, 0x18 ;  /* 0x0000000604067291 */ /* 0x004fe4000f8ec0ff */
[----:B------:R-:W-:-:S04]  /*0930*/  UIADD3 UR4, UPT, UPT, -UR5, 0x100000, URZ ;  /* 0x0010000005047890 */ /* 0x000fc8000fffe1ff */
[----:B------:R-:W-:Y:S02]  /*0940*/  USHF.L.U32 UR5, UR4, 0xb, URZ ;  /* 0x0000000b04057899 */ /* 0x000fe400080006ff */
[----:B------:R-:W-:Y:S01]  /*0950*/  USHF.L.U32 UR4, UR4, 0x1, URZ ;  /* 0x0000000104047899 */ /* 0x000fe200080006ff */
[----:B------:R-:W2:Y:S11]  /*0960*/  FENCE.VIEW.ASYNC.S ;  /* 0x00000000000073c6 */ /* 0x000eb60000000000 */
[----:B--2---:R2:W3:Y:S01]  /*0970*/  SYNCS.EXCH.64 URZ, [UR6+0xb0], UR4 ;  /* 0x0000b00406ff75b2 */ /* 0x0044e20008000100 */
[----:B------:R2:W1:Y:S01]  /*0980*/  SYNCS.EXCH.64 URZ, [UR6+0xb8], UR4 ;  /* 0x0000b80406ff75b2 */ /* 0x0004620008000100 */
[----:B------:R-:W-:Y:S01]  /*0990*/  NOP ;  /* 0x0000000000007918 */ /* 0x000fe20000000000 */
.L_x_12:
[----:B------:R-:W4:Y:S01]  /*09a0*/  SHFL.IDX PT, R3, R248, RZ, 0x1f ;  /* 0x00001ffff8037589 */ /* 0x000f2200000e0000 */
[----:B------:R-:W-:Y:S01]  /*09b0*/  NOP ;  /* 0x0000000000007918 */ /* 0x000fe20000000000 */
[----:B----4-:R-:W-:-:S13]  /*09c0*/  ISETP.NE.AND P0, PT, R3, 0x4, PT ;  /* 0x000000040300780c */ /* 0x010fda0003f05270 */
[----:B------:R-:W-:Y:S05]  /*09d0*/  @P0 BRA `(.L_x_13) ;  /* 0x00000000004c0947 */ /* 0x000fea0003800000 */
[----:B--23--:R-:W2:Y:S01]  /*09e0*/  S2UR UR6, SR_CgaCtaId ;  /* 0x00000000000679c3 */ /* 0x00cea20000008800 */
[----:B------:R-:W-:Y:S01]  /*09f0*/  UMOV UR4, 0x1e0 ;  /* 0x000001e000047882 */ /* 0x000fe20000000000 */
[----:B------:R-:W-:Y:S01]  /*0a00*/  UMOV UR5, 0x400 ;  /* 0x0000040000057882 */ /* 0x000fe20000000000 */
[----:B------:R-:W-:Y:S01]  /*0a10*/  USEL UR4, UR4, 0x1a0, UP3 ;  /* 0x000001a004047887 */ /* 0x000fe20009800000 */
[----:B------:R-:W-:Y:S01]  /*0a20*/  UMOV UR8, 0x1 ;  /* 0x0000000100087882 */ /* 0x000fe20000000000 */
[----:B------:R-:W-:Y:S01]  /*0a30*/  ELECT P0, URZ, PT ;  /* 0x0000000000ff782f */ /* 0x000fe20003800000 */
[----:B------:R-:W-:-:S04]  /*0a40*/  UIADD3 UR8, UPT, UPT, -UR8, 0x100000, URZ ;  /* 0x0010000008087890 */ /* 0x000fc8000fffe1ff */
[----:B------:R-:W-:Y:S02]  /*0a50*/  USHF.L.U32 UR9, UR8, 0xb, URZ ;  /* 0x0000000b08097899 */ /* 0x000fe400080006ff */
[----:B------:R-:W-:Y:S02]  /*0a60*/  USHF.L.U32 UR8, UR8, 0x1, URZ ;  /* 0x0000000108087899 */ /* 0x000fe400080006ff */
[----:B--2---:R-:W-:Y:S02]  /*0a70*/  ULEA UR6, UR6, UR5, 0x18 ;  /* 0x0000000506067291 */ /* 0x004fe4000f8ec0ff */
[----:B------:R-:W-:-:S04]  /*0a80*/  UIADD3 UR4, UPT, UPT, -UR4, 0x100000, URZ ;  /* 0x0010000004047890 */ /* 0x000fc8000fffe1ff */
[----:B------:R-:W-:Y:S02]  /*0a90*/  USHF.L.U32 UR5, UR4, 0xb, URZ ;  /* 0x0000000b04057899 */ /* 0x000fe400080006ff */
[----:B------:R-:W-:Y:S01]  /*0aa0*/  USHF.L.U32 UR4, UR4, 0x1, URZ ;  /* 0x0000000104047899 */ /* 0x000fe200080006ff */
[----:B------:R-:W2:Y:S03]  /*0ab0*/  FENCE.VIEW.ASYNC.S ;  /* 0x00000000000073c6 */ /* 0x000ea60000000000 */
[----:B--2---:R4:W2:Y:S08]  /*0ac0*/  SYNCS.EXCH.64 URZ, [UR6+0xc0], UR8 ;  /* 0x0000c00806ff75b2 */ /* 0x0048b00008000100 */
[----:B------:R4:W3:Y:S01]  /*0ad0*/  SYNCS.EXCH.64 URZ, [UR6+0xd0], UR4 ;  /* 0x0000d00406ff75b2 */ /* 0x0008e20008000100 */
[----:B------:R4:W1:Y:S01]  /*0ae0*/  SYNCS.EXCH.64 URZ, [UR6+0xc8], UR8 ;  /* 0x0000c80806ff75b2 */ /* 0x0008620008000100 */
[----:B------:R4:W1:Y:S02]  /*0af0*/  SYNCS.EXCH.64 URZ, [UR6+0xd8], UR4 ;  /* 0x0000d80406ff75b2 */ /* 0x0008640008000100 */
[----:B----4-:R-:W-:Y:S01]  /*0b00*/  NOP ;  /* 0x0000000000007918 */ /* 0x010fe20000000000 */
.L_x_13:
[----:B------:R-:W4:Y:S01]  /*0b10*/  SHFL.IDX PT, R3, R248, RZ, 0x1f ;  /* 0x00001ffff8037589 */ /* 0x000f2200000e0000 */
[----:B------:R-:W-:Y:S01]  /*0b20*/  NOP ;  /* 0x0000000000007918 */ /* 0x000fe20000000000 */
[----:B----4-:R-:W-:-:S13]  /*0b30*/  ISETP.NE.AND P0, PT, R3, 0x5, PT ;  /* 0x000000050300780c */ /* 0x010fda0003f05270 */
[----:B------:R-:W-:Y:S05]  /*0b40*/  @P0 BRA `(.L_x_14) ;  /* 0x0000000000580947 */ /* 0x000fea0003800000 */
[----:B--23--:R-:W2:Y:S01]  /*0b50*/  S2UR UR4, SR_CgaCtaId ;  /* 0x00000000000479c3 */ /* 0x00cea20000008800 */
        /* <DEDUP_REMOVED lines=10> */
[----:B--2---:R-:W-:Y:S01]  /*0c00*/  ULEA UR4, UR4, UR5, 0x18 ;  /* 0x0000000504047291 */ /* 0x004fe2000f8ec0ff */
[----:B------:R-:W2:Y:S11]  /*0c10*/  FENCE.VIEW.ASYNC.S ;  /* 0x00000000000073c6 */ /* 0x000eb60000000000 */
[----:B--2---:R4:W2:Y:S01]  /*0c20*/  SYNCS.EXCH.64 URZ, [UR4+0xe0], UR8 ;  /* 0x0000e00804ff75b2 */ /* 0x0048a20008000100 */
[----:B------:R4:W3:Y:S01]  /*0c30*/  SYNCS.EXCH.64 URZ, [UR4+0x100], UR6 ;  /* 0x0001000604ff75b2 */ /* 0x0008e20008000100 */
[----:B------:R4:W1:Y:S01]  /*0c40*/  SYNCS.EXCH.64 URZ, [UR4+0xe8], UR8 ;  /* 0x0000e80804ff75b2 */ /* 0x0008620008000100 */
[----:B------:R4:W1:Y:S01]  /*0c50*/  SYNCS.EXCH.64 URZ, [UR4+0x108], UR6 ;  /* 0x0001080604ff75b2 */ /* 0x0008620008000100 */
[----:B------:R4:W1:Y:S01]  /*0c60*/  SYNCS.EXCH.64 URZ, [UR4+0xf0], UR8 ;  /* 0x0000f00804ff75b2 */ /* 0x0008620008000100 */
[----:B------:R4:W1:Y:S01]  /*0c70*/  SYNCS.EXCH.64 URZ, [UR4+0x110], UR6 ;  /* 0x0001100604ff75b2 */ /* 0x0008620008000100 */
[----:B------:R4:W1:Y:S01]  /*0c80*/  SYNCS.EXCH.64 URZ, [UR4+0xf8], UR8 ;  /* 0x0000f80804ff75b2 */ /* 0x0008620008000100 */
[----:B------:R4:W1:Y:S02]  /*0c90*/  SYNCS.EXCH.64 URZ, [UR4+0x118], UR6 ;  /* 0x0001180604ff75b2 */ /* 0x0008640008000100 */
[----:B----4-:R-:W-:Y:S01]  /*0ca0*/  NOP ;  /* 0x0000000000007918 */ /* 0x010fe20000000000 */
.L_x_14:
[----:B------:R-:W4:Y:S01]  /*0cb0*/  SHFL.IDX PT, R3, R248, RZ, 0x1f ;  /* 0x00001ffff8037589 */ /* 0x000f2200000e0000 */
[----:B------:R-:W1:Y:S01]  /*0cc0*/  S2UR UR21, SR_CgaCtaId ;  /* 0x00000000001579c3 */ /* 0x000e620000008800 */
[----:B------:R-:W-:Y:S01]  /*0cd0*/  NOP ;  /* 0x0000000000007918 */ /* 0x000fe20000000000 */
[----:B----4-:R-:W-:-:S13]  /*0ce0*/  ISETP.NE.AND P0, PT, R3, 0x3, PT ;  /* 0x000000030300780c */ /* 0x010fda0003f05270 */
[----:B-1----:R-:W-:Y:S05]  /*0cf0*/  @P0 BRA `(.L_x_15) ;  /* 0x0000000000340947 */ /* 0x002fea0003800000 */
[----:B--23--:R-:W-:Y:S01]  /*0d00*/  UMOV UR4, 0x400 ;  /* 0x0000040000047882 */ /* 0x00cfe20000000000 */
[----:B------:R-:W-:Y:S01]  /*0d10*/  UMOV UR6, 0x20 ;  /* 0x0000002000067882 */ /* 0x000fe20000000000 */
[----:B------:R-:W-:Y:S02]  /*0d20*/  ULEA UR4, UR21, UR4, 0x18 ;  /* 0x0000000415047291 */ /* 0x000fe4000f8ec0ff */
[----:B------:R-:W-:-:S04]  /*0d30*/  UIADD3 UR6, UPT, UPT, -UR6, 0x100000, URZ ;  /* 0x0010000006067890 */ /* 0x000fc8000fffe1ff */
[----:B------:R-:W-:Y:S02]  /*0d40*/  USHF.L.U32 UR7, UR6, 0xb, URZ ;  /* 0x0000000b06077899 */ /* 0x000fe400080006ff */
[----:B------:R-:W-:Y:S01]  /*0d50*/  USHF.L.U32 UR6, UR6, 0x1, URZ ;  /* 0x0000000106067899 */ /* 0x000fe200080006ff */
[----:B------:R-:W-:Y:S01]  /*0d60*/  ELECT P0, URZ, PT ;  /* 0x0000000000ff782f */ /* 0x000fe20003800000 */
[----:B------:R-:W1:Y:S10]  /*0d70*/  FENCE.VIEW.ASYNC.S ;  /* 0x00000000000073c6 */ /* 0x000e740000000000 */
[----:B-1----:R1:W4:Y:S01]  /*0d80*/  SYNCS.EXCH.64 URZ, [UR4+0x120], UR6 ;  /* 0x0001200604ff75b2 */ /* 0x0023220008000100 */
[----:B------:R1:W2:Y:S01]  /*0d90*/  SYNCS.EXCH.64 URZ, [UR4+0x130], UR6 ;  /* 0x0001300604ff75b2 */ /* 0x0002a20008000100 */
[----:B------:R1:W3:Y:S01]  /*0da0*/  SYNCS.EXCH.64 URZ, [UR4+0x128], UR6 ;  /* 0x0001280604ff75b2 */ /* 0x0002e20008000100 */
[----:B------:R1:W1:Y:S01]  /*0db0*/  SYNCS.EXCH.64 URZ, [UR4+0x138], UR6 ;  /* 0x0001380604ff75b2 */ /* 0x0002620008000100 */
[----:B------:R-:W-:Y:S01]  /*0dc0*/  NOP ;  /* 0x0000000000007918 */ /* 0x000fe20000000000 */
.L_x_15:
[----:B------:R-:W4:Y:S01]  /*0dd0*/  LDCU UR24, c[0x0][0x36c] ;  /* 0x00006d80ff1877ac */ /* 0x000f220008000800 */
[----:B------:R-:W-:Y:S01]  /*0de0*/  ISETP.NE.OR P3, PT, R0, 0x2, !P3 ;  /* 0x000000020000780c */ /* 0x000fe20005f65670 */
[----:B------:R-:W-:Y:S01]  /*0df0*/  NOP ;  /* 0x0000000000007918 */ /* 0x000fe20000000000 */
[----:B------:R-:W-:Y:S01]  /*0e00*/  LOP3.LUT R0, R2, 0x1f, RZ, 0xc0, !PT ;  /* 0x0000001f02007812 */ /* 0x000fe200078ec0ff */
[----:B------:R-:W-:Y:S02]  /*0e10*/  UISETP.NE.AND UP4, UPT, UR14, 0x2, UPT ;  /* 0x000000020e00788c */ /* 0x000fe4000bf85270 */
[----:B------:R-:W-:Y:S02]  /*0e20*/  UISETP.NE.AND UP5, UPT, UR14, URZ, UPT ;  /* 0x000000ff0e00728c */ /* 0x000fe4000bfa5270 */
[----:B----4-:R-:W-:-:S09]  /*0e30*/  UISETP.EQ.U32.AND UP0, UPT, UR24, 0x1, UPT ;  /* 0x000000011800788c */ /* 0x010fd2000bf02070 */
[----:B------:R-:W-:Y:S05]  /*0e40*/  BRA.U !UP0, `(.L_x_16) ;  /* 0x0000000108087547 */ /* 0x000fea000b800000 */
[----:B-123--:R-:W-:Y:S01]  /*0e50*/  UCGABAR_ARV ;  /* 0x00000000000079c7 */ /* 0x00efe20008000000 */
[----:B------:R-:W-:Y:S05]  /*0e60*/  BRA `(.L_x_17) ;  /* 0x0000000000047947 */ /* 0x000fea0003800000 */
.L_x_16:
[----:B-123--:R-:W-:Y:S01]  /*0e70*/  NOP ;  /* 0x0000000000007918 */ /* 0x00efe20000000000 */
.L_x_17:
[----:B------:R-:W1:Y:S01]  /*0e80*/  S2UR UR7, SR_CTAID.X ;  /* 0x00000000000779c3 */ /* 0x000e620000002500 */
[----:B------:R-:W-:-:S05]  /*0e90*/  CS2R.32 R4, SR_CgaSize ;  /* 0x0000000000047805 */ /* 0x000fca0000008a00 */
[----:B------:R-:W-:-:S05]  /*0ea0*/  IMAD R4, R4, -0xa0, RZ ;  /* 0xffffff6004047824 */ /* 0x000fca00078e02ff */
[----:B------:R-:W-:-:S14]  /*0eb0*/  R2UR UR5, R4 ;  /* 0x00000000040572ca */ /* 0x000fdc00000e0000 */
[----:B------:R-:W2:Y:S01]  /*0ec0*/  LDCU UR5, c[0x0][UR5+0x2b0] ;  /* 0x00005600050577ac */ /* 0x000ea20008000800 */
[----:B------:R-:W-:-:S05]  /*0ed0*/  CS2R.32 R4, SR_CgaSize ;  /* 0x0000000000047805 */ /* 0x000fca0000008a00 */
[----:B------:R-:W-:-:S05]  /*0ee0*/  IMAD R4, R4, -0xa0, RZ ;  /* 0xffffff6004047824 */ /* 0x000fca00078e02ff */
[----:B------:R-:W-:-:S14]  /*0ef0*/  R2UR UR4, R4 ;  /* 0x00000000040472ca */ /* 0x000fdc00000e0000 */
[----:B------:R-:W3:Y:S01]  /*0f00*/  LDCU UR4, c[0x0][UR4+0x2b4] ;  /* 0x00005680040477ac */ /* 0x000ee20008000800 */
[----:B------:R-:W4:Y:S01]  /*0f10*/  S2UR UR8, SR_CTAID.Y ;  /* 0x00000000000879c3 */ /* 0x000f220000002600 */
[----:B------:R-:W-:-:S05]  /*0f20*/  CS2R.32 R4, SR_CgaSize ;  /* 0x0000000000047805 */ /* 0x000fca0000008a00 */
[----:B------:R-:W-:-:S05]  /*0f30*/  IMAD R4, R4, -0xa0, RZ ;  /* 0xffffff6004047824 */ /* 0x000fca00078e02ff */
[----:B------:R-:W-:-:S14]  /*0f40*/  R2UR UR57, R4 ;  /* 0x00000000043972ca */ /* 0x000fdc00000e0000 */
[----:B------:R-:W3:Y:S01]  /*0f50*/  LDCU UR57, c[0x0][UR57+0x2a0] ;  /* 0x00005400393977ac */ /* 0x000ee20008000800 */
[----:B------:R-:W-:-:S05]  /*0f60*/  CS2R.32 R4, SR_CgaSize ;  /* 0x0000000000047805 */ /* 0x000fca0000008a00 */
[----:B------:R-:W-:-:S05]  /*0f70*/  IMAD R4, R4, -0xa0, RZ ;  /* 0xffffff6004047824 */ /* 0x000fca00078e02ff */
[----:B------:R-:W-:-:S14]  /*0f80*/  R2UR UR56, R4 ;  /* 0x00000000043872ca */ /* 0x000fdc00000e0000 */
[----:B------:R-:W3:Y:S01]  /*0f90*/  LDCU UR56, c[0x0][UR56+0x2a4] ;  /* 0x00005480383877ac */ /* 0x000ee20008000800 */
[----:B------:R-:W3:Y:S01]  /*0fa0*/  S2UR UR36, SR_CTAID.Z ;  /* 0x00000000002479c3 */ /* 0x000ee20000002700 */
[----:B------:R-:W3:Y:S01]  /*0fb0*/  LDCU UR20, c[0x0][0xb24] ;  /* 0x00016480ff1477ac */ /* 0x000ee20008000800 */
[----:B------:R-:W3:Y:S01]  /*0fc0*/  LDCU UR15, c[0x0][0xb24] ;  /* 0x00016480ff0f77ac */ /* 0x000ee20008000800 */
[----:B-1----:R-:W-:Y:S01]  /*0fd0*/  I2FP.F32.U32 R4, UR7 ;  /* 0x0000000700047c45 */ /* 0x002fe20008201000 */
[----:B------:R-:W1:Y:S04]  /*0fe0*/  LDCU UR23, c[0x0][0xb30] ;  /* 0x00016600ff1777ac */ /* 0x000e680008000800 */
[----:B--2---:R-:W-:Y:S01]  /*0ff0*/  FMUL R4, R4, UR5 ;  /* 0x0000000504047c20 */ /* 0x004fe20008400000 */
[----:B------:R-:W-:Y:S01]  /*1000*/  UMOV UR45, UR7 ;  /* 0x00000007002d7c82 */ /* 0x000fe20008000000 */
[----:B----4-:R-:W-:Y:S01]  /*1010*/  I2FP.F32.U32 R3, UR8 ;  /* 0x0000000800037c45 */ /* 0x010fe20008201000 */
[----:B------:R-:W-:-:S03]  /*1020*/  UMOV UR46, UR8 ;  /* 0x00000008002e7c82 */ /* 0x000fc60008000000 */
[----:B------:R-:W2:Y:S01]  /*1030*/  F2I.U32.TRUNC.NTZ R4, R4 ;  /* 0x0000000400047305 */ /* 0x000ea2000020f000 */
[----:B---3--:R-:W-:Y:S01]  /*1040*/  FMUL R3, R3, UR4 ;  /* 0x0000000403037c20 */ /* 0x008fe20008400000 */
[----:B------:R-:W-:-:S04]  /*1050*/  ULOP3.LUT UR4, UR21, 0x1, URZ, 0xc0, !UPT ;  /* 0x0000000115047892 */ /* 0x000fc8000f8ec0ff */
[----:B------:R-:W-:Y:S02]  /*1060*/  UISETP.NE.U32.AND UP6, UPT, UR4, 0x1, UPT ;  /* 0x000000010400788c */ /* 0x000fe4000bfc5070 */
[----:B------:R-:W3:Y:S02]  /*1070*/  F2I.U32.TRUNC.NTZ R3, R3 ;  /* 0x0000000300037305 */ /* 0x000ee4000020f000 */
[----:B------:R-:W-:Y:S01]  /*1080*/  USEL UR4, URZ, 0xe00, UP6 ;  /* 0x00000e00ff047887 */ /* 0x000fe2000b000000 */
[----:B--2---:R-:W-:Y:S02]  /*1090*/  R2UR UR6, R4 ;  /* 0x00000000040672ca */ /* 0x004fe400000e0000 */
[----:B---3--:R-:W-:Y:S02]  /*10a0*/  R2UR UR5, R3 ;  /* 0x00000000030572ca */ /* 0x008fe400000e0000 */
[----:B------:R-:W-:-:S09]  /*10b0*/  PRMT R3, RZ, 0x7610, R3 ;  /* 0x00007610ff037816 */ /* 0x000fd20000000003 */
[----:B------:R-:W-:-:S04]  /*10c0*/  UIADD3 UR6, UPT, UPT, -UR6, URZ, URZ ;  /* 0x000000ff06067290 */ /* 0x000fc8000fffe1ff */
[----:B------:R-:W-:Y:S02]  /*10d0*/  UIMAD UR57, UR57, UR6, UR7 ;  /* 0x00000006393972a4 */ /* 0x000fe4000f8e0207 */
[----:B------:R-:W-:-:S04]  /*10e0*/  UIADD3 UR5, UPT, UPT, -UR5, URZ, URZ ;  /* 0x000000ff05057290 */ /* 0x000fc8000fffe1ff */
[----:B------:R-:W-:Y:S01]  /*10f0*/  UIMAD UR56, UR56, UR5, UR8 ;  /* 0x00000005383872a4 */ /* 0x000fe2000f8e0208 */
[----:B-1----:R-:W-:Y:S11]  /*1100*/  BRA.U UP5, `(.L_x_18) ;  /* 0x0000000105247547 */ /* 0x002ff6000b800000 */
[----:B------:R-:W-:-:S04]  /*1110*/  UISETP.NE.AND UP0, UPT, UR56, URZ, UPT ;  /* 0x000000ff3800728c */ /* 0x000fc8000bf05270 */
[----:B------:R-:W-:Y:S02]  /*1120*/  USEL UR5, URZ, 0x2, UP0 ;  /* 0x00000002ff057887 */ /* 0x000fe40008000000 */
[----:B------:R-:W-:-:S04]  /*1130*/  UISETP.NE.AND UP0, UPT, UR56, URZ, UPT ;  /* 0x000000ff3800728c */ /* 0x000fc8000bf05270 */
[----:B------:R-:W-:-:S04]  /*1140*/  UISETP.EQ.OR UP0, UPT, UR57, URZ, !UP0 ;  /* 0x000000ff3900728c */ /* 0x000fc8000c702670 */
[----:B------:R-:W-:Y:S02]  /*1150*/  USEL UR6, URZ, 0x1, !UP0 ;  /* 0x00000001ff067887 */ /* 0x000fe4000c000000 */
[----:B------:R-:W-:-:S04]  /*1160*/  UISETP.NE.AND UP0, UPT, UR57, 0x1, UPT ;  /* 0x000000013900788c */ /* 0x000fc8000bf05270 */
[----:B------:R-:W-:-:S04]  /*1170*/  USEL UR5, UR5, 0x2, UP0 ;  /* 0x0000000205057887 */ /* 0x000fc80008000000 */
[----:B------:R-:W-:-:S06]  /*1180*/  UIADD3 UR5, UPT, UPT, UR6, UR5, URZ ;  /* 0x0000000506057290 */ /* 0x000fcc000fffe0ff */
[----:B------:R-:W-:-:S07]  /*1190*/  MOV R3, UR5 ;  /* 0x0000000500037c02 */ /* 0x000fce0008000f00 */
.L_x_18:
[----:B------:R-:W-:-:S09]  /*11a0*/  UISETP.GE.AND UP0, UPT, UR20, 0x1, UPT ;  /* 0x000000011400788c */ /* 0x000fd2000bf06270 */
[----:B------:R-:W-:Y:S05]  /*11b0*/  BRA.U !UP0, `(.L_x_19) ;  /* 0x0000000108d07547 */ /* 0x000fea000b800000 */
[----:B------:R-:W1:Y:S01]  /*11c0*/  LDCU UR22, c[0x0][0xb0c] ;  /* 0x00016180ff1677ac */ /* 0x000e620008000800 */
[----:B------:R-:W2:Y:S01]  /*11d0*/  LDCU.128 UR16, c[0x0][0xb10] ;  /* 0x00016200ff1077ac */ /* 0x000ea20008000c00 */
[----:B------:R-:W3:Y:S01]  /*11e0*/  LDCU UR7, c[0x0][0x370] ;  /* 0x00006e00ff0777ac */ /* 0x000ee20008000800 */
[----:B------:R-:W-:Y:S02]  /*11f0*/  UISETP.NE.AND UP1, UPT, UR20, 0x1, UPT ;  /* 0x000000011400788c */ /* 0x000fe4000bf25270 */
[----:B-1----:R-:W-:Y:S02]  /*1200*/  UISETP.NE.AND UP0, UPT, UR22, 0x1, UPT ;  /* 0x000000011600788c */ /* 0x002fe4000bf05270 */
[----:B--2---:R-:W-:Y:S02]  /*1210*/  UIMAD.WIDE.U32 UR10, UR45, UR16, URZ ;  /* 0x000000102d0a72a5 */ /* 0x004fe4000f8e00ff */
[----:B---3--:R-:W-:-:S05]  /*1220*/  UIMAD.WIDE.U32 UR8, UR7, UR16, URZ ;  /* 0x00000010070872a5 */ /* 0x008fca000f8e00ff */
[----:B------:R-:W-:Y:S01]  /*1230*/  UMOV UR6, UR11 ;  /* 0x0000000b00067c82 */ /* 0x000fe20008000000 */
[----:B------:R-:W-:Y:S02]  /*1240*/  UIMAD.WIDE.U32 UR10, UR46, UR19, URZ ;  /* 0x000000132e0a72a5 */ /* 0x000fe4000f8e00ff */
[----:B------:R-:W-:Y:S01]  /*1250*/  USHF.R.U32.HI UR6, URZ, UR17, UR6 ;  /* 0x00000011ff067299 */ /* 0x000fe20008011606 */
[----:B------:R-:W-:Y:S02]  /*1260*/  UMOV UR8, UR9 ;  /* 0x0000000900087c82 */ /* 0x000fe40008000000 */
[----:B------:R-:W-:Y:S02]  /*1270*/  @UP0 USHF.R.U32.HI UR7, URZ, UR17, UR8 ;  /* 0x00000011ff070299 */ /* 0x000fe40008011608 */
[----:B------:R-:W1:Y:S01]  /*1280*/  LDCU UR8, c[0x0][0x374] ;  /* 0x00006e80ff0877ac */ /* 0x000e620008000800 */
[----:B------:R-:W2:Y:S01]  /*1290*/  LDCU UR9, c[0x0][0xb20] ;  /* 0x00016400ff0977ac */ /* 0x000ea20008000800 */
[----:B------:R-:W-:-:S02]  /*12a0*/  UMOV UR5, UR11 ;  /* 0x0000000b00057c82 */ /* 0x000fc40008000000 */
[----:B------:R-:W3:Y:S01]  /*12b0*/  LDCU.64 UR10, c[0x0][0xb28] ;  /* 0x00016500ff0a77ac */ /* 0x000ee20008000a00 */
[----:B------:R-:W-:Y:S02]  /*12c0*/  USEL UR6, UR45, UR6, !UP0 ;  /* 0x000000062d067287 */ /* 0x000fe4000c000000 */
[----:B------:R-:W-:Y:S02]  /*12d0*/  UISETP.NE.AND UP0, UPT, UR18, 0x1, UPT ;  /* 0x000000011200788c */ /* 0x000fe4000bf05270 */
[----:B-1----:R-:W-:Y:S02]  /*12e0*/  UIMAD.WIDE.U32 UR12, UR8, UR19, URZ ;  /* 0x00000013080c72a5 */ /* 0x002fe4000f8e00ff */
[----:B--2---:R-:W-:-:S05]  /*12f0*/  USHF.R.U32.HI UR5, URZ, UR9, UR5 ;  /* 0x00000009ff057299 */ /* 0x004fca0008011605 */
[----:B------:R-:W-:Y:S01]  /*1300*/  UMOV UR12, UR13 ;  /* 0x0000000d000c7c82 */ /* 0x000fe20008000000 */
[----:B------:R-:W-:Y:S02]  /*1310*/  USEL UR5, UR46, UR5, !UP0 ;  /* 0x000000052e057287 */ /* 0x000fe4000c000000 */
[----:B------:R-:W-:Y:S02]  /*1320*/  @UP0 USHF.R.U32.HI UR8, URZ, UR9, UR12 ;  /* 0x00000009ff080299 */ /* 0x000fe4000801160c */
[----:B---3--:R-:W-:Y:S02]  /*1330*/  UIMAD.WIDE.U32 UR16, UR7, UR10, URZ ;  /* 0x0000000a071072a5 */ /* 0x008fe4000f8e00ff */
[----:B------:R-:W-:-:S05]  /*1340*/  UIMAD.WIDE.U32 UR12, UR8, UR10, URZ ;  /* 0x0000000a080c72a5 */ /* 0x000fca000f8e00ff */
[----:B------:R-:W-:Y:S02]  /*1350*/  UMOV UR16, UR17 ;  /* 0x0000001100107c82 */ /* 0x000fe40008000000 */
[----:B------:R-:W-:Y:S01]  /*1360*/  UMOV UR12, UR13 ;  /* 0x0000000d000c7c82 */ /* 0x000fe20008000000 */
[----:B------:R-:W-:Y:S02]  /*1370*/  @UP1 USHF.R.U32.HI UR7, URZ, UR11, UR16 ;  /* 0x0000000bff071299 */ /* 0x000fe40008011610 */
[----:B------:R-:W-:Y:S02]  /*1380*/  @UP1 USHF.R.U32.HI UR8, URZ, UR11, UR12 ;  /* 0x0000000bff081299 */ /* 0x000fe4000801160c */
[----:B------:R-:W-:Y:S02]  /*1390*/  UIMAD.WIDE.U32 UR12, UR5, UR10, URZ ;  /* 0x0000000a050c72a5 */ /* 0x000fe4000f8e00ff */
[----:B------:R-:W-:Y:S02]  /*13a0*/  UIMAD UR8, UR8, UR20, URZ ;  /* 0x00000014080872a4 */ /* 0x000fe4000f8e02ff */
[----:B------:R-:W-:-:S02]  /*13b0*/  UIMAD UR9, UR7, UR20, URZ ;  /* 0x00000014070972a4 */ /* 0x000fc4000f8e02ff */
[----:B------:R-:W-:-:S04]  /*13c0*/  UISETP.GE.AND UP0, UPT, UR5, UR8, UPT ;  /* 0x000000080500728c */ /* 0x000fc8000bf06270 */
[----:B------:R-:W-:Y:S02]  /*13d0*/  UISETP.GE.OR UP0, UPT, UR6, UR9, UP0 ;  /* 0x000000090600728c */ /* 0x000fe40008706670 */
[----:B------:R-:W-:-:S03]  /*13e0*/  UIMAD.WIDE.U32 UR8, UR6, UR10, URZ ;  /* 0x0000000a060872a5 */ /* 0x000fc6000f8e00ff */
[----:B------:R-:W-:Y:S02]  /*13f0*/  UMOV UR10, UR13 ;  /* 0x0000000d000a7c82 */ /* 0x000fe40008000000 */
[----:B------:R-:W-:-:S04]  /*1400*/  USHF.R.U32.HI UR10, URZ, UR11, UR10 ;  /* 0x0000000bff0a7299 */ /* 0x000fc8000801160a */
[----:B------:R-:W-:Y:S02]  /*1410*/  USEL UR8, UR5, UR10, !UP1 ;  /* 0x0000000a05087287 */ /* 0x000fe4000c800000 */
[----:B------:R-:W-:Y:S02]  /*1420*/  @!UP0 USHF.R.U32.HI UR9, URZ, UR11, UR9 ;  /* 0x0000000bff098299 */ /* 0x000fe40008011609 */
[----:B------:R-:W-:Y:S02]  /*1430*/  UIADD3 UR10, UPT, UPT, -UR8, URZ, URZ ;  /* 0x000000ff080a7290 */ /* 0x000fe4000fffe1ff */
[----:B------:R-:W-:Y:S02]  /*1440*/  @!UP0 USEL UR9, UR6, UR9, !UP1 ;  /* 0x0000000906098287 */ /* 0x000fe4000c800000 */
[----:B------:R-:W-:Y:S02]  /*1450*/  UIMAD UR10, UR20, UR10, UR5 ;  /* 0x0000000a140a72a4 */ /* 0x000fe4000f8e0205 */
[----:B------:R-:W-:-:S02]  /*1460*/  UIADD3 UR11, UPT, UPT, -UR6, URZ, URZ ;  /* 0x000000ff060b7290 */ /* 0x000fc4000fffe1ff */
[----:B------:R-:W-:Y:S02]  /*1470*/  @!UP0 UIMAD UR10, UR10, UR7, UR9 ;  /* 0x000000070a0a82a4 */ /* 0x000fe4000f8e0209 */
[----:B------:R-:W-:Y:S02]  /*1480*/  @!UP0 UIADD3 UR8, UPT, UPT, UR8, -UR9, URZ ;  /* 0x8000000908088290 */ /* 0x000fe4000fffe0ff */
[----:B------:R-:W-:Y:S02]  /*1490*/  UIADD3 UR7, UPT, UPT, -UR5, URZ, URZ ;  /* 0x000000ff05077290 */ /* 0x000fe4000fffe1ff */
[----:B------:R-:W-:Y:S02]  /*14a0*/  @!UP0 UIMAD UR5, UR8, UR20, UR6 ;  /* 0x00000014080582a4 */ /* 0x000fe4000f8e0206 */
[----:B------:R-:W-:Y:S02]  /*14b0*/  UIMAD UR46, UR18, UR7, UR46 ;  /* 0x00000007122e72a4 */ /* 0x000fe4000f8e022e */
[----:B------:R-:W-:Y:S01]  /*14c0*/  UIMAD UR45, UR22, UR11, UR45 ;  /* 0x0000000b162d72a4 */ /* 0x000fe2000f8e022d */
[----:B------:R-:W-:Y:S01]  /*14d0*/  @!UP0 UMOV UR6, UR10 ;  /* 0x0000000a00068c82 */ /* 0x000fe20008000000 */
[----:B------:R-:W-:-:S02]  /*14e0*/  UIMAD UR46, UR5, UR18, UR46 ;  /* 0x00000012052e72a4 */ /* 0x000fc4000f8e022e */
[----:B------:R-:W-:-:S12]  /*14f0*/  UIMAD UR45, UR6, UR22, UR45 ;  /* 0x00000016062d72a4 */ /* 0x000fd8000f8e022d */
.L_x_19:
[----:B------:R-:W-:-:S09]  /*1500*/  UISETP.NE.AND UP0, UPT, UR23, 0x1, UPT ;  /* 0x000000011700788c */ /* 0x000fd2000bf05270 */
[----:B------:R-:W-:Y:S05]  /*1510*/  BRA.U UP0, `(.L_x_20) ;  /* 0x0000000100447547 */ /* 0x000fea000b800000 */
[----:B------:R-:W1:Y:S01]  /*1520*/  LDCU.128 UR8, c[0x0][0xb10] ;  /* 0x00016200ff0877ac */ /* 0x000e620008000c00 */
[----:B------:R-:W2:Y:S01]  /*1530*/  LDCU UR12, c[0x0][0xb0c] ;  /* 0x00016180ff0c77ac */ /* 0x000ea20008000800 */
[----:B-1----:R-:W-:Y:S02]  /*1540*/  UIMAD.WIDE.U32 UR6, UR45, UR8, URZ ;  /* 0x000000082d0672a5 */ /* 0x002fe4000f8e00ff */
[----:B--2---:R-:W-:-:S05]  /*1550*/  UISETP.NE.AND UP0, UPT, UR12, 0x1, UPT ;  /* 0x000000010c00788c */ /* 0x004fca000bf05270 */
[----:B------:R-:W-:Y:S02]  /*1560*/  UMOV UR6, UR7 ;  /* 0x0000000700067c82 */ /* 0x000fe40008000000 */
[----:B------:R-:W-:Y:S02]  /*1570*/  USHF.R.U32.HI UR6, URZ, UR9, UR6 ;  /* 0x00000009ff067299 */ /* 0x000fe40008011606 */
[----:B------:R-:W1:Y:S01]  /*1580*/  LDCU UR7, c[0x0][0xb20] ;  /* 0x00016400ff0777ac */ /* 0x000e620008000800 */
[----:B------:R-:W-:Y:S02]  /*1590*/  UIMAD.WIDE.U32 UR8, UR46, UR11, URZ ;  /* 0x0000000b2e0872a5 */ /* 0x000fe4000f8e00ff */
[----:B------:R-:W-:Y:S02]  /*15a0*/  USEL UR6, UR45, UR6, !UP0 ;  /* 0x000000062d067287 */ /* 0x000fe4000c000000 */
[----:B------:R-:W-:-:S03]  /*15b0*/  UISETP.NE.AND UP0, UPT, UR10, 0x1, UPT ;  /* 0x000000010a00788c */ /* 0x000fc6000bf05270 */
[----:B------:R-:W-:Y:S02]  /*15c0*/  UMOV UR5, UR9 ;  /* 0x0000000900057c82 */ /* 0x000fe40008000000 */
[----:B-1----:R-:W-:-:S04]  /*15d0*/  USHF.R.U32.HI UR5, URZ, UR7, UR5 ;  /* 0x00000007ff057299 */ /* 0x002fc80008011605 */
[----:B------:R-:W-:-:S04]  /*15e0*/  USEL UR5, UR46, UR5, !UP0 ;  /* 0x000000052e057287 */ /* 0x000fc8000c000000 */
[----:B------:R-:W-:Y:S02]  /*15f0*/  UIADD3 UR7, UPT, UPT, UR6, -UR5, URZ ;  /* 0x8000000506077290 */ /* 0x000fe4000fffe0ff */
[----:B------:R-:W-:Y:S02]  /*1600*/  UIADD3 UR5, UPT, UPT, -UR6, UR5, URZ ;  /* 0x0000000506057290 */ /* 0x000fe4000fffe1ff */
[----:B------:R-:W-:Y:S02]  /*1610*/  UIMAD UR46, UR7, UR10, UR46 ;  /* 0x0000000a072e72a4 */ /* 0x000fe4000f8e022e */
[----:B------:R-:W-:-:S12]  /*1620*/  UIMAD UR45, UR5, UR12, UR45 ;  /* 0x0000000c052d72a4 */ /* 0x000fd8000f8e022d */
.L_x_20:
[----:B------:R-:W-:Y:S02]  /*1630*/  UISETP.EQ.U32.AND UP0, UPT, UR24, 0x1, UPT ;  /* 0x000000011800788c */ /* 0x000fe4000bf02070 */
[----:B------:R-:W-:-:S07]  /*1640*/  UISETP.NE.AND UP1, UPT, UR14, 0x2, UPT ;  /* 0x000000020e00788c */ /* 0x000fce000bf25270 */
[----:B------:R-:W-:Y:S05]  /*1650*/  BRA.U !UP0, `(.L_x_21) ;  /* 0x00000001080c7547 */ /* 0x000fea000b800000 */
[----:B------:R-:W-:Y:S01]  /*1660*/  UCGABAR_WAIT ;  /* 0x0000000000007dc7 */ /* 0x000fe20008000000 */
[----:B------:R-:W-:Y:S01]  /*1670*/  CCTL.IVALL ;  /* 0x00000000ff00798f */ /* 0x000fe20002000000 */
[----:B------:R-:W-:Y:S05]  /*1680*/  BRA `(.L_x_22) ;  /* 0x0000000000047947 */ /* 0x000fea0003800000 */
.L_x_21:
[----:B------:R-:W-:Y:S06]  /*1690*/  BAR.SYNC.DEFER_BLOCKING 0x0 ;  /* 0x0000000000007b1d */ /* 0x000fec0000010000 */
.L_x_22:
[----:B------:R-:W-:Y:S05]  /*16a0*/  BRA.U UP1, `(.L_x_23) ;  /* 0x0000001501707547 */ /* 0x000fea000b800000 */
[----:B------:R-:W1:Y:S01]  /*16b0*/  LDCU UR7, c[0x0][0x38c] ;  /* 0x00007180ff0777ac */ /* 0x000e620008000800 */
[----:B------:R-:W-:Y:S01]  /*16c0*/  PLOP3.LUT P1, PT, PT, PT, UP3, 0x80, 0x8 ;  /* 0x000000000008781c */ /* 0x000fe20003f2f038 */
[----:B------:R-:W-:Y:S01]  /*16d0*/  IMAD.MOV.U32 R12, RZ, RZ, 0x1 ;  /* 0x00000001ff0c7424 */ /* 0x000fe200078e00ff */
[----:B------:R-:W-:Y:S01]  /*16e0*/  ISETP.EQ.OR P2, PT, R0, RZ, P3 ;  /* 0x000000ff0000720c */ /* 0x000fe20001f42670 */
[----:B------:R-:W-:Y:S01]  /*16f0*/  UISETP.NE.AND UP0, UPT, UR14, URZ, UPT ;  /* 0x000000ff0e00728c */ /* 0x000fe2000bf05270 */
[----:B------:R-:W-:Y:S01]  /*1700*/  PLOP3.LUT P1, PT, P1, PT, PT, 0x8, 0x80 ;  /* 0x000000000080781c */ /* 0x000fe20000f2e170 */
[----:B------:R-:W-:Y:S01]  /*1710*/  USEL UR28, URZ, 0x1, UP4 ;  /* 0x00000001ff1c7887 */ /* 0x000fe2000a000000 */
[----:B------:R-:W-:Y:S01]  /*1720*/  CS2R R10, SRZ ;  /* 0x00000000000a7805 */ /* 0x000fe2000001ff00 */
[----:B------:R-:W-:Y:S01]  /*1730*/  UMOV UR22, 0x400 ;  /* 0x0000040000167882 */ /* 0x000fe20000000000 */
[----:B------:R-:W-:Y:S01]  /*1740*/  IMAD.MOV.U32 R9, RZ, RZ, RZ ;  /* 0x000000ffff097224 */ /* 0x000fe200078e00ff */
[----:B------:R-:W-:Y:S01]  /*1750*/  USEL UR28, UR28, 0x2, UP0 ;  /* 0x000000021c1c7887 */ /* 0x000fe20008000000 */
[----:B------:R-:W-:Y:S01]  /*1760*/  IMAD.MOV.U32 R8, RZ, RZ, 0x1 ;  /* 0x00000001ff087424 */ /* 0x000fe200078e00ff */
[----:B------:R-:W-:Y:S01]  /*1770*/  ULEA UR22, UR21, UR22, 0x18 ;  /* 0x0000001615167291 */ /* 0x000fe2000f8ec0ff */
[----:B------:R-:W2:Y:S01]  /*1780*/  LDCU UR40, c[0x0][0x370] ;  /* 0x00006e00ff2877ac */ /* 0x000ea20008000800 */
[----:B-1----:R-:W-:Y:S01]  /*1790*/  UIADD3 UR6, UPT, UPT, UR7, 0x1f, URZ ;  /* 0x0000001f07067890 */ /* 0x002fe2000fffe0ff */
[----:B------:R-:W1:Y:S03]  /*17a0*/  LDCU.64 UR30, c[0x0][0x348] ;  /* 0x00006900ff1e77ac */ /* 0x000e660008000a00 */
[----:B------:R-:W-:-:S02]  /*17b0*/  USHF.R.S32.HI UR5, URZ, 0x1f, UR6 ;  /* 0x0000001fff057899 */ /* 0x000fc40008011406 */
[----:B------:R-:W-:Y:S02]  /*17c0*/  USHF.R.U32.HI UR44, URZ, 0x5, UR4 ;  /* 0x00000005ff2c7899 */ /* 0x000fe40008011604 */
[----:B------:R-:W-:Y:S02]  /*17d0*/  ULEA.HI UR5, UR5, UR6, URZ, 0x5 ;  /* 0x0000000605057291 */ /* 0x000fe4000f8f28ff */
[----:B------:R-:W-:Y:S02]  /*17e0*/  UIADD3 UR6, UPT, UPT, UR7, -0x1, URZ ;  /* 0xffffffff07067890 */ /* 0x000fe4000fffe0ff */
[----:B------:R-:W-:Y:S02]  /*17f0*/  USHF.R.S32.HI UR42, URZ, 0x5, UR5 ;  /* 0x00000005ff2a7899 */ /* 0x000fe40008011405 */
[----:B------:R-:W-:Y:S02]  /*1800*/  UISETP.GE.U32.AND UP1, UPT, UR6, -0x3f, UPT ;  /* 0xffffffc10600788c */ /* 0x000fe4000bf26070 */
[----:B------:R-:W-:-:S02]  /*1810*/  UISETP.LT.U32.AND UP0, UPT, UR42, 0x9, UPT ;  /* 0x000000092a00788c */ /* 0x000fc4000bf01070 */
[----:B------:R-:W-:Y:S02]  /*1820*/  UIADD3 UR5, UPT, UPT, UR22, 0x1c00, URZ ;  /* 0x00001c0016057890 */ /* 0x000fe4000fffe0ff */
[----:B------:R-:W-:Y:S02]  /*1830*/  USEL UR41, UR42, 0x9, UP0 ;  /* 0x000000092a297887 */ /* 0x000fe40008000000 */
[----:B------:R-:W-:Y:S02]  /*1840*/  @UP6 UIADD3 UR5, UPT, UPT, UR22, URZ, URZ ;  /* 0x000000ff16056290 */ /* 0x000fe4000fffe0ff */
[----:B------:R-:W-:Y:S02]  /*1850*/  UIADD3 UR23, UPT, UPT, UR41, -0x1, URZ ;  /* 0xffffffff29177890 */ /* 0x000fe4000fffe0ff */
[----:B------:R-:W-:Y:S02]  /*1860*/  @UP1 UIADD3 UR23, UPT, UPT, UR41, URZ, URZ ;  /* 0x000000ff29171290 */ /* 0x000fe4000fffe0ff */
[----:B------:R-:W-:Y:S01]  /*1870*/  UIADD3 UR47, UPT, UPT, UR7, 0x3e, URZ ;  /* 0x0000003e072f7890 */ /* 0x000fe2000fffe0ff */
[----:B------:R-:W3:Y:S01]  /*1880*/  LDCU UR39, c[0x0][0x374] ;  /* 0x00006e80ff2777ac */ /* 0x000ee20008000800 */
[----:B------:R-:W-:-:S02]  /*1890*/  UIADD3 UR5, UPT, UPT, UR5, 0x17400, URZ ;  /* 0x0001740005057890 */ /* 0x000fc4000fffe0ff */
[----:B------:R-:W-:Y:S02]  /*18a0*/  UIADD3 UR43, UPT, UPT, UR42, -UR41, URZ ;  /* 0x800000292a2b7290 */ /* 0x000fe4000fffe0ff */
[----:B------:R-:W-:Y:S01]  /*18b0*/  UIADD3 UR23, UPT, UPT, UR23, 0x1, URZ ;  /* 0x0000000117177890 */ /* 0x000fe2000fffe0ff */
[----:B-12---:R-:W-:-:S11]  /*18c0*/  UMOV UR13, URZ ;  /* 0x000000ff000d7c82 */ /* 0x006fd60008000000 */
.L_x_43:
[----:B------:R-:W-:-:S09]  /*18d0*/  UISETP.NE.AND UP0, UPT, UR21, URZ, UPT ;  /* 0x000000ff1500728c */ /* 0x000fd2000bf05270 */
[----:B-1----:R-:W-:Y:S05]  /*18e0*/  BRA.U UP0, `(.L_x_24) ;  /* 0x0000000100287547 */ /* 0x002fea000b800000 */
[----:B------:R-:W-:Y:S02]  /*18f0*/  LEA R0, R9, UR22, 0x3 ;  /* 0x0000001609007c11 */ /* 0x000fe4000f8e18ff */
[----:B------:R-:W-:-:S04]  /*1900*/  SHF.L.U32 R3, R8, 0x1f, RZ ;  /* 0x0000001f08037819 */ /* 0x000fc800000006ff */
[----:B------:R-:W1:Y:S02]  /*1910*/  SYNCS.PHASECHK.TRANS64.TRYWAIT P0, [R0+URZ+0x130], R3 ;  /* 0x00013003000075a7 */ /* 0x000e6400080011ff */
[----:B-1----:R-:W-:Y:S05]  /*1920*/  @!P0 BRA `(.L_x_25) ;  /* 0x0000007800188947 */ /* 0x002fea0003800000 */
.L_x_121:
[----:B------:R2:W-:Y:S01]  /*1930*/  SYNCS.ARRIVE.TRANS64.A1T0 RZ, [R0+URZ+0x120], RZ ;  /* 0x000120ff00ff79a7 */ /* 0x0005e200081000ff */
[----:B------:R-:W-:-:S05]  /*1940*/  VIADD R9, R9, 0x1 ;  /* 0x0000000109097836 */ /* 0x000fca0000000000 */
[----:B------:R-:W-:-:S04]  /*1950*/  ISETP.NE.AND P0, PT, R9, 0x2, PT ;  /* 0x000000020900780c */ /* 0x000fc80003f05270 */
[----:B-1----:R-:W-:Y:S02]  /*1960*/  SEL R3, RZ, 0x1, P0 ;  /* 0x00000001ff037807 */ /* 0x002fe40000000000 */
[----:B------:R-:W-:Y:S02]  /*1970*/  SEL R9, R9, RZ, P0 ;  /* 0x000000ff09097207 */ /* 0x000fe40000000000 */
[----:B------:R-:W-:-:S07]  /*1980*/  LOP3.LUT R8, R8, R3, RZ, 0x3c, !PT ;  /* 0x0000000308087212 */ /* 0x000fce00078e3cff */
.L_x_24:
[----:B------:R-:W-:Y:S01]  /*1990*/  ULEA UR6, UR13, UR22, 0x3 ;  /* 0x000000160d067291 */ /* 0x000fe2000f8e18ff */
[----:B--2---:R-:W-:Y:S01]  /*19a0*/  SHF.L.U32 R0, R12, 0x1f, RZ ;  /* 0x0000001f0c007819 */ /* 0x004fe200000006ff */
[----:B------:R-:W-:Y:S02]  /*19b0*/  UISETP.GE.U32.AND UP0, UPT, UR47, 0x3f, UPT ;  /* 0x0000003f2f00788c */ /* 0x000fe4000bf06070 */
[----:B------:R-:W-:Y:S02]  /*19c0*/  USHF.L.U32 UR35, UR45, 0x6, URZ ;  /* 0x000000062d237899 */ /* 0x000fe400080006ff */
[----:B------:R-:W-:Y:S01]  /*19d0*/  UIMAD UR19, UR46, 0xe0, UR44 ;  /* 0x000000e02e1378a4 */ /* 0x000fe2000f8e022c */
[----:B------:R-:W-:Y:S02]  /*19e0*/  UMOV UR14, URZ ;  /* 0x000000ff000e7c82 */ /* 0x000fe40008000000 */
[----:B------:R1:W2:Y:S02]  /*19f0*/  SYNCS.PHASECHK.TRANS64.TRYWAIT P0, [UR6+0x48], R0 ;  /* 0x00004800ff0075a7 */ /* 0x0002a40008001106 */
[----:B------:R-:W-:Y:S07]  /*1a00*/  BRA.U !UP0, `(.L_x_26) ;  /* 0x0000000108c07547 */ /* 0x000fee000b800000 */
[----:B------:R-:W-:Y:S01]  /*1a10*/  UMOV UR8, URZ ;  /* 0x000000ff00087c82 */ /* 0x000fe20008000000 */
[----:B------:R-:W-:-:S05]  /*1a20*/  UMOV UR7, UR13 ;  /* 0x0000000d00077c82 */ /* 0x000fca0008000000 */
.L_x_32:
[----:B--2---:R-:W-:Y:S01]  /*1a30*/  @!P3 MOV R2, 0x4800 ;  /* 0x000048000002b802 */ /* 0x004fe20000000f00 */
[----:B----4-:R-:W-:Y:S01]  /*1a40*/  ULEA UR33, UR7, UR22, 0x3 ;  /* 0x0000001607217291 */ /* 0x010fe2000f8e18ff */
[----:B-12---:R-:W-:Y:S11]  /*1a50*/  @P0 BRA `(.L_x_27) ;  /* 0x00000000000c0947 */ /* 0x006ff60003800000 */
[----:B------:R-:W-:Y:S04]  /*1a60*/  SHF.L.U32 R3, R12, 0x1f, RZ ;  /* 0x0000001f0c037819 */ /* 0x000fe800000006ff */
[----:B------:R-:W2:Y:S02]  /*1a70*/  SYNCS.PHASECHK.TRANS64.TRYWAIT P0, [UR33+0x48], R3 ;  /* 0x00004803ff0075a7 */ /* 0x000ea40008001121 */
[----:B--2---:R-:W-:Y:S05]  /*1a80*/  @!P0 BRA `(.L_x_28) ;  /* 0x0000007400d48947 */ /* 0x004fea0003800000 */
.L_x_27:
[----:B------:R2:W-:Y:S01]  /*1a90*/  @!P3 SYNCS.ARRIVE.TRANS64 RZ, [UR33], R2 ;  /* 0x00000002ffffb9a7 */ /* 0x0005e20008000021 */
[----:B------:R-:W-:Y:S04]  /*1aa0*/  ULOP3.LUT UR6, UR28, 0x2, URZ, 0xfc, !UPT ;  /* 0x000000021c067892 */ /* 0x000fe8000f8efcff */
[----:B------:R-:W-:Y:S09]  /*1ab0*/  UISETP.NE.AND UP0, UPT, UR6, 0x2, UPT ;  /* 0x000000020600788c */ /* 0x000ff2000bf05270 */
[----:B------:R-:W-:Y:S05]  /*1ac0*/  BRA.U UP0, `(.L_x_29) ;  /* 0x0000000100047547 */ /* 0x000fea000b800000 */
[----:B---3--:R-:W-:Y:S05]  /*1ad0*/  BPT.TRAP 0x1 ;  /* 0x000000040000795c */ /* 0x008fea0000300000 */
.L_x_29:
[----:B------:R-:W-:Y:S04]  /*1ae0*/  BSSY.RECONVERGENT B0, `(.L_x_30) ;  /* 0x0000003000007945 */ /* 0x000fe80003800200 */
[----:B------:R-:W-:Y:S05]  /*1af0*/  @P2 BRA `(.L_x_31) ;  /* 0x0000000000042947 */ /* 0x000fea0003800000 */
[----:B---3--:R-:W-:Y:S05]  /*1b00*/  BPT.TRAP 0x1 ;  /* 0x000000040000795c */ /* 0x008fea0000300000 */
.L_x_31:
[----:B---3--:R-:W-:Y:S05]  /*1b10*/  BSYNC.RECONVERGENT B0 ;  /* 0x0000000000007941 */ /* 0x008fea0003800200 */
.L_x_30:
[----:B------:R-:W-:Y:S02]  /*1b20*/  UIADD3 UR6, UPT, UPT, UR7, 0x1, URZ ;  /* 0x0000000107067890 */ /* 0x000fe4000fffe0ff */
[----:B------:R-:W-:Y:S02]  /*1b30*/  UIADD3 UR24, UP1, UPT, UR30, 0x80, URZ ;  /* 0x000000801e187890 */ /* 0x000fe4000ff3e0ff */
[----:B------:R-:W-:Y:S02]  /*1b40*/  UISETP.NE.AND UP0, UPT, UR6, 0x9, UPT ;  /* 0x000000090600788c */ /* 0x000fe4000bf05270 */
[----:B------:R-:W-:Y:S02]  /*1b50*/  ULEA UR32, UR7, UR22, 0xc ;  /* 0x0000001607207291 */ /* 0x000fe4000f8e60ff */
[----:B------:R-:W-:Y:S02]  /*1b60*/  USEL UR9, URZ, 0x1, UP0 ;  /* 0x00000001ff097887 */ /* 0x000fe40008000000 */
[----:B------:R-:W-:Y:S02]  /*1b70*/  USEL UR13, UR6, URZ, UP0 ;  /* 0x000000ff060d7287 */ /* 0x000fe40008000000 */
[----:B------:R-:W-:Y:S02]  /*1b80*/  USHF.L.U32 UR34, UR8, 0x5, URZ ;  /* 0x0000000508227899 */ /* 0x000fe400080006ff */
[----:B------:R-:W-:Y:S01]  /*1b90*/  ULEA UR6, UR13, UR22, 0x3 ;  /* 0x000000160d067291 */ /* 0x000fe2000f8e18ff */
[----:B------:R-:W-:Y:S01]  /*1ba0*/  LOP3.LUT R12, R12, UR9, RZ, 0x3c, !PT ;  /* 0x000000090c0c7c12 */ /* 0x000fe2000f8e3cff */
[----:B------:R-:W-:Y:S02]  /*1bb0*/  UIADD3.X UR25, UPT, UPT, URZ, UR31, URZ, UP1, !UPT ;  /* 0x0000001fff197290 */ /* 0x000fe40008ffe4ff */
[----:B------:R-:W-:Y:S01]  /*1bc0*/  UIADD3 UR32, UPT, UPT, UR32, 0xe400, URZ ;  /* 0x0000e40020207890 */ /* 0x000fe2000fffe0ff */
[----:B-1----:R-:W-:Y:S01]  /*1bd0*/  SHF.L.U32 R0, R12, 0x1f, RZ ;  /* 0x0000001f0c007819 */ /* 0x002fe200000006ff */
[----:B------:R-:W-:Y:S02]  /*1be0*/  UIADD3 UR10, UP0, UPT, UR30, 0x180, URZ ;  /* 0x000001801e0a7890 */ /* 0x000fe4000ff1e0ff */
[----:B------:R-:W-:Y:S01]  /*1bf0*/  UIADD3 UR8, UPT, UPT, UR8, 0x1, URZ ;  /* 0x0000000108087890 */ /* 0x000fe2000fffe0ff */
[----:B------:R4:W1:Y:S01]  /*1c00*/  SYNCS.PHASECHK.TRANS64.TRYWAIT P0, [UR6+0x48], R0 ;  /* 0x00004800ff0075a7 */ /* 0x0008620008001106 */
[----:B------:R-:W-:Y:S02]  /*1c10*/  UIMAD UR6, UR7, 0x1c00, UR4 ;  /* 0x00001c00070678a4 */ /* 0x000fe4000f8e0204 */
[----:B------:R-:W-:Y:S02]  /*1c20*/  UIADD3.X UR11, UPT, UPT, URZ, UR31, URZ, UP0, !UPT ;  /* 0x0000001fff0b7290 */ /* 0x000fe400087fe4ff */
[----:B------:R-:W-:Y:S01]  /*1c30*/  ULEA UR6, UR6, UR22, 0x1 ;  /* 0x0000001606067291 */ /* 0x000fe2000f8e08ff */
[----:B------:R-:W-:Y:S01]  /*1c40*/  UMOV UR26, 0x0 ;  /* 0x00000000001a7882 */ /* 0x000fe20000000000 */
[----:B------:R-:W-:Y:S02]  /*1c50*/  UMOV UR27, 0x10000000 ;  /* 0x10000000001b7882 */ /* 0x000fe40000000000 */
[----:B------:R-:W-:Y:S01]  /*1c60*/  UIADD3 UR16, UPT, UPT, UR6, 0x17400, URZ ;  /* 0x0001740006107890 */ /* 0x000fe2000fffe0ff */
[----:B------:R4:W-:Y:S01]  /*1c70*/  UTMALDG.3D [UR32], [UR24], desc[UR26] ;  /* 0x00001a20180075b4 */ /* 0x0009e20008011000 */
[----:B------:R-:W-:Y:S01]  /*1c80*/  UISETP.NE.AND UP0, UPT, UR8, UR23, UPT ;  /* 0x000000170800728c */ /* 0x000fe2000bf05270 */
[----:B------:R-:W-:Y:S01]  /*1c90*/  UMOV UR6, 0x30000 ;  /* 0x0003000000067882 */ /* 0x000fe20000000000 */
[----:B------:R-:W-:Y:S01]  /*1ca0*/  UMOV UR20, UR36 ;  /* 0x0000002400147c82 */ /* 0x000fe20008000000 */
[----:B------:R-:W-:Y:S01]  /*1cb0*/  UMOV UR17, UR33 ;  /* 0x0000002100117c82 */ /* 0x000fe20008000000 */
[----:B------:R-:W-:Y:S01]  /*1cc0*/  UMOV UR18, UR34 ;  /* 0x0000002200127c82 */ /* 0x000fe20008000000 */
[----:B------:R-:W-:Y:S02]  /*1cd0*/  UMOV UR14, UR23 ;  /* 0x00000017000e7c82 */ /* 0x000fe40008000000 */
[----:B------:R4:W-:Y:S01]  /*1ce0*/  UTMALDG.3D.MULTICAST [UR16], [UR10], UR6, desc[UR26] ;  /* 0x00001a100a0073b4 */ /* 0x0009e20008011806 */
[----:B------:R-:W-:Y:S01]  /*1cf0*/  UMOV UR7, UR13 ;  /* 0x0000000d00077c82 */ /* 0x000fe20008000000 */
[----:B------:R-:W-:Y:S05]  /*1d00*/  BRA.U UP0, `(.L_x_32) ;  /* 0xfffffffd00487547 */ /* 0x000fea000b83ffff */
.L_x_26:
[----:B----4-:R-:W-:Y:S01]  /*1d10*/  ULEA UR6, UR13, UR22, 0x3 ;  /* 0x000000160d067291 */ /* 0x010fe2000f8e18ff */
[----:B-1----:R-:W-:Y:S01]  /*1d20*/  SHF.L.U32 R0, R12, 0x1f, RZ ;  /* 0x0000001f0c007819 */ /* 0x002fe200000006ff */
[----:B------:R-:W-:Y:S01]  /*1d30*/  @!P1 SYNCS.ARRIVE.TRANS64.A1T0 RZ, [UR22+0xb8], RZ ;  /* 0x0000b8ffffff99a7 */ /* 0x000fe20008100016 */
[----:B------:R-:W-:-:S06]  /*1d40*/  UISETP.GT.AND UP0, UPT, UR42, UR41, UPT ;  /* 0x000000292a00728c */ /* 0x000fcc000bf04270 */
[----:B--2---:R1:W2:Y:S03]  /*1d50*/  SYNCS.PHASECHK.TRANS64.TRYWAIT P0, [UR6+0x48], R0 ;  /* 0x00004800ff0075a7 */ /* 0x0042a60008001106 */
[----:B------:R-:W-:Y:S05]  /*1d60*/  BRA.U !UP0, `(.L_x_33) ;  /* 0x0000000108bc7547 */ /* 0x000fea000b800000 */
[----:B------:R-:W-:Y:S01]  /*1d70*/  UIADD3 UR29, UPT, UPT, UR43, UR14, URZ ;  /* 0x0000000e2b1d7290 */ /* 0x000fe2000fffe0ff */
[----:B------:R-:W-:-:S11]  /*1d80*/  UMOV UR6, UR13 ;  /* 0x0000000d00067c82 */ /* 0x000fd60008000000 */
.L_x_39:
[----:B--2---:R-:W-:Y:S01]  /*1d90*/  @!P3 MOV R2, 0x4800 ;  /* 0x000048000002b802 */ /* 0x004fe20000000f00 */
[----:B----4-:R-:W-:Y:S01]  /*1da0*/  ULEA UR9, UR6, UR22, 0x3 ;  /* 0x0000001606097291 */ /* 0x010fe2000f8e18ff */
[----:B-12---:R-:W-:Y:S11]  /*1db0*/  @P0 BRA `(.L_x_34) ;  /* 0x00000000000c0947 */ /* 0x006ff60003800000 */
[----:B------:R-:W-:Y:S04]  /*1dc0*/  SHF.L.U32 R3, R12, 0x1f, RZ ;  /* 0x0000001f0c037819 */ /* 0x000fe800000006ff */
[----:B------:R-:W2:Y:S02]  /*1dd0*/  SYNCS.PHASECHK.TRANS64.TRYWAIT P0, [UR9+0x48], R3 ;  /* 0x00004803ff0075a7 */ /* 0x000ea40008001109 */
[----:B--2---:R-:W-:Y:S05]  /*1de0*/  @!P0 BRA `(.L_x_35) ;  /* 0x0000007400148947 */ /* 0x004fea0003800000 */
.L_x_34:
[----:B------:R2:W-:Y:S01]  /*1df0*/  @!P3 SYNCS.ARRIVE.TRANS64 RZ, [UR9], R2 ;  /* 0x00000002ffffb9a7 */ /* 0x0005e20008000009 */
[----:B------:R-:W-:Y:S04]  /*1e00*/  ULOP3.LUT UR7, UR28, 0x2, URZ, 0xfc, !UPT ;  /* 0x000000021c077892 */ /* 0x000fe8000f8efcff */
[----:B------:R-:W-:Y:S09]  /*1e10*/  UISETP.NE.AND UP0, UPT, UR7, 0x2, UPT ;  /* 0x000000020700788c */ /* 0x000ff2000bf05270 */
[----:B------:R-:W-:Y:S05]  /*1e20*/  BRA.U UP0, `(.L_x_36) ;  /* 0x0000000100047547 */ /* 0x000fea000b800000 */
[----:B---3--:R-:W-:Y:S05]  /*1e30*/  BPT.TRAP 0x1 ;  /* 0x000000040000795c */ /* 0x008fea0000300000 */
.L_x_36:
[----:B------:R-:W-:Y:S04]  /*1e40*/  BSSY.RECONVERGENT B0, `(.L_x_37) ;  /* 0x0000003000007945 */ /* 0x000fe80003800200 */
[----:B------:R-:W-:Y:S05]  /*1e50*/  @P2 BRA `(.L_x_38) ;  /* 0x0000000000042947 */ /* 0x000fea0003800000 */
[----:B---3--:R-:W-:Y:S05]  /*1e60*/  BPT.TRAP 0x1 ;  /* 0x000000040000795c */ /* 0x008fea0000300000 */
.L_x_38:
[----:B---3--:R-:W-:Y:S05]  /*1e70*/  BSYNC.RECONVERGENT B0 ;  /* 0x0000000000007941 */ /* 0x008fea0003800200 */
.L_x_37:
[----:B------:R-:W-:Y:S02]  /*1e80*/  UIADD3 UR7, UPT, UPT, UR6, 0x1, URZ ;  /* 0x0000000106077890 */ /* 0x000fe4000fffe0ff */
[----:B------:R-:W-:Y:S02]  /*1e90*/  UIADD3 UR24, UP1, UPT, UR30, 0x80, URZ ;  /* 0x000000801e187890 */ /* 0x000fe4000ff3e0ff */
[----:B------:R-:W-:Y:S02]  /*1ea0*/  UISETP.NE.AND UP0, UPT, UR7, 0x9, UPT ;  /* 0x000000090700788c */ /* 0x000fe4000bf05270 */
[----:B------:R-:W-:Y:S02]  /*1eb0*/  USHF.L.U32 UR10, UR14, 0x5, URZ ;  /* 0x000000050e0a7899 */ /* 0x000fe400080006ff */
[----:B------:R-:W-:Y:S02]  /*1ec0*/  USEL UR8, URZ, 0x1, UP0 ;  /* 0x00000001ff087887 */ /* 0x000fe40008000000 */
[----:B------:R-:W-:Y:S02]  /*1ed0*/  USEL UR13, UR7, URZ, UP0 ;  /* 0x000000ff070d7287 */ /* 0x000fe40008000000 */
[----:B------:R-:W-:Y:S02]  /*1ee0*/  UIADD3.X UR25, UPT, UPT, URZ, UR31, URZ, UP1, !UPT ;  /* 0x0000001fff197290 */ /* 0x000fe40008ffe4ff */
[----:B------:R-:W-:Y:S01]  /*1ef0*/  ULEA UR7, UR13, UR22, 0x3 ;  /* 0x000000160d077291 */ /* 0x000fe2000f8e18ff */
[----:B------:R-:W-:Y:S01]  /*1f00*/  LOP3.LUT R12, R12, UR8, RZ, 0x3c, !PT ;  /* 0x000000080c0c7c12 */ /* 0x000fe2000f8e3cff */
[----:B------:R-:W-:Y:S02]  /*1f10*/  ULEA UR8, UR6, UR22, 0xc ;  /* 0x0000001606087291 */ /* 0x000fe4000f8e60ff */
[----:B------:R-:W-:Y:S01]  /*1f20*/  UIADD3 UR26, UP0, UPT, UR30, 0x180, URZ ;  /* 0x000001801e1a7890 */ /* 0x000fe2000ff1e0ff */
[----:B-1----:R-:W-:Y:S01]  /*1f30*/  SHF.L.U32 R0, R12, 0x1f, RZ ;  /* 0x0000001f0c007819 */ /* 0x002fe200000006ff */
[----:B------:R-:W-:Y:S02]  /*1f40*/  UIADD3 UR8, UPT, UPT, UR8, 0xe400, URZ ;  /* 0x0000e40008087890 */ /* 0x000fe4000fffe0ff */
[----:B------:R-:W-:Y:S01]  /*1f50*/  UIMAD UR16, UR6, 0x3800, UR5 ;  /* 0x00003800061078a4 */ /* 0x000fe2000f8e0205 */
[----:B------:R4:W1:Y:S01]  /*1f60*/  SYNCS.PHASECHK.TRANS64.TRYWAIT P0, [UR7+0x48], R0 ;  /* 0x00004800ff0075a7 */ /* 0x0008620008001107 */
[----:B------:R-:W-:Y:S01]  /*1f70*/  UMOV UR32, 0x0 ;  /* 0x0000000000207882 */ /* 0x000fe20000000000 */
[----:B------:R-:W-:Y:S01]  /*1f80*/  UMOV UR33, 0x10000000 ;  /* 0x1000000000217882 */ /* 0x000fe20000000000 */
[----:B------:R-:W-:Y:S01]  /*1f90*/  UMOV UR11, UR35 ;  /* 0x00000023000b7c82 */ /* 0x000fe20008000000 */
[----:B------:R-:W-:Y:S01]  /*1fa0*/  UMOV UR12, UR36 ;  /* 0x00000024000c7c82 */ /* 0x000fe20008000000 */
[----:B------:R-:W-:Y:S01]  /*1fb0*/  UIADD3.X UR27, UPT, UPT, URZ, UR31, URZ, UP0, !UPT ;  /* 0x0000001fff1b7290 */ /* 0x000fe200087fe4ff */
[----:B------:R4:W-:Y:S01]  /*1fc0*/  UTMALDG.3D [UR8], [UR24], desc[UR32] ;  /* 0x00002008180075b4 */ /* 0x0009e20008011000 */
[----:B------:R-:W-:Y:S01]  /*1fd0*/  UIADD3 UR14, UPT, UPT, UR14, 0x1, URZ ;  /* 0x000000010e0e7890 */ /* 0x000fe2000fffe0ff */
[----:B------:R-:W-:Y:S01]  /*1fe0*/  UMOV UR7, 0x30000 ;  /* 0x0003000000077882 */ /* 0x000fe20000000000 */
[----:B------:R-:W-:Y:S01]  /*1ff0*/  UMOV UR20, UR36 ;  /* 0x0000002400147c82 */ /* 0x000fe20008000000 */
[----:B------:R-:W-:Y:S01]  /*2000*/  UMOV UR17, UR9 ;  /* 0x0000000900117c82 */ /* 0x000fe20008000000 */
[----:B------:R-:W-:Y:S01]  /*2010*/  UMOV UR18, UR10 ;  /* 0x0000000a00127c82 */ /* 0x000fe20008000000 */
[----:B------:R-:W-:Y:S02]  /*2020*/  UISETP.NE.AND UP0, UPT, UR14, UR29, UPT ;  /* 0x0000001d0e00728c */ /* 0x000fe4000bf05270 */
[----:B------:R4:W-:Y:S01]  /*2030*/  UTMALDG.3D.MULTICAST [UR16], [UR26], UR7, desc[UR32] ;  /* 0x000020101a0073b4 */ /* 0x0009e20008011807 */
[----:B------:R-:W-:Y:S06]  /*2040*/  UMOV UR6, UR13 ;  /* 0x0000000d00067c82 */ /* 0x000fec0008000000 */
[----:B------:R-:W-:Y:S05]  /*2050*/  BRA.U UP0, `(.L_x_39) ;  /* 0xfffffffd004c7547 */ /* 0x000fea000b83ffff */
.L_x_33:
[C---:B------:R-:W-:Y:S01]  /*2060*/  LEA R3, R11.reuse, UR22, 0x3 ;  /* 0x000000160b037c11 */ /* 0x040fe2000f8e18ff */
[----:B------:R-:W-:Y:S01]  /*2070*/  NOP ;  /* 0x0000000000007918 */ /* 0x000fe20000000000 */
[----:B-1--4-:R-:W-:Y:S02]  /*2080*/  SHF.L.U32 R0, R10, 0x1f, RZ ;  /* 0x0000001f0a007819 */ /* 0x012fe400000006ff */
[----:B------:R-:W-:Y:S02]  /*2090*/  LEA R5, R11, UR22, 0x4 ;  /* 0x000000160b057c11 */ /* 0x000fe4000f8e20ff */
[----:B--2---:R-:W1:Y:S02]  /*20a0*/  SYNCS.PHASECHK.TRANS64.TRYWAIT P0, [R3+URZ+0xc0], R0 ;  /* 0x0000c000030075a7 */ /* 0x004e6400080011ff */
[----:B-1----:R-:W-:Y:S05]  /*20b0*/  @!P0 BRA `(.L_x_40) ;  /* 0x0000007000788947 */ /* 0x002fea0003800000 */
.L_x_124:
[----:B------:R-:W2:Y:S01]  /*20c0*/  LDS.128 R4, [R5+0x150] ;  /* 0x0001500005047984 */ /* 0x000ea20000000c00 */
[----:B------:R-:W-:Y:S01]  /*20d0*/  UISETP.GE.AND UP0, UPT, UR15, 0x1, UPT ;  /* 0x000000010f00788c */ /* 0x000fe2000bf06270 */
[----:B------:R-:W-:Y:S01]  /*20e0*/  @!PT LDS RZ, [RZ] ;  /* 0x00000000fffff984 */ /* 0x000fe20000000800 */
[----:B------:R-:W-:Y:S01]  /*20f0*/  @!PT LDS RZ, [RZ] ;  /* 0x00000000fffff984 */ /* 0x000fe20000000800 */
[----:B------:R-:W-:Y:S01]  /*2100*/  @!PT LDS RZ, [RZ] ;  /* 0x00000000fffff984 */ /* 0x000fe20000000800 */
[----:B------:R-:W-:Y:S01]  /*2110*/  @!PT LDS RZ, [RZ] ;  /* 0x00000000fffff984 */ /* 0x000fe20000000800 */
[----:B------:R4:W-:Y:S06]  /*2120*/  MEMBAR.ALL.CTA ;  /* 0x0000000000007992 */ /* 0x0009ec0000008000 */
[----:B----4-:R-:W4:Y:S01]  /*2130*/  FENCE.VIEW.ASYNC.S ;  /* 0x00000000000073c6 */ /* 0x010f220000000000 */
[----:B--2---:R-:W-:-:S13]  /*2140*/  LOP3.LUT P0, RZ, R6, 0x1, RZ, 0xc0, !PT ;  /* 0x0000000106ff7812 */ /* 0x004fda000780c0ff */
[----:B----4-:R-:W-:Y:S01]  /*2150*/  VOTEU.ANY UP1, P0 ;  /* 0x0000000000ff7886 */ /* 0x010fe20000020100 */
[----:B------:R-:W-:-:S13]  /*2160*/  PLOP3.LUT P0, PT, PT, PT, UP1, 0x80, 0x8 ;  /* 0x000000000008781c */ /* 0x000fda0003f0f018 */
[----:B-1----:R-:W-:Y:S02]  /*2170*/  @P0 LOP3.LUT R0, R5, 0xffff, RZ, 0xc0, !PT ;  /* 0x0000ffff05000812 */ /* 0x002fe400078ec0ff */
[----:B------:R-:W-:Y:S02]  /*2180*/  @P0 MOV R2, R4 ;  /* 0x0000000400020202 */ /* 0x000fe40000000f00 */
[----:B------:R-:W-:Y:S01]  /*2190*/  @P0 R2UR UR7, R0 ;  /* 0x00000000000702ca */ /* 0x000fe200000e0000 */
[----:B------:R-:W-:Y:S01]  /*21a0*/  VIADD R0, R3, 0xd0 ;  /* 0x000000d003007836 */ /* 0x000fe20000000000 */
[----:B------:R-:W-:Y:S02]  /*21b0*/  @P0 SHF.R.U32.HI R4, RZ, 0x10, R5 ;  /* 0x00000010ff040819 */ /* 0x000fe40000011605 */
[----:B------:R-:W-:Y:S02]  /*21c0*/  @P0 R2UR UR8, R2 ;  /* 0x00000000020802ca */ /* 0x000fe400000e0000 */
[----:B------:R-:W-:-:S02]  /*21d0*/  PRMT R0, RZ, 0x654, R0 ;  /* 0x00000654ff007816 */ /* 0x000fc40000000000 */
[----:B------:R-:W-:Y:S02]  /*21e0*/  @P0 R2UR UR6, R4 ;  /* 0x00000000040602ca */ /* 0x000fe400000e0000 */
[----:B------:R1:W-:Y:S03]  /*21f0*/  SYNCS.ARRIVE.TRANS64.RED.A1T0 RZ, [R0+URZ], RZ ;  /* 0x000000ff00ff79a7 */ /* 0x0003e600081004ff */
[----:B------:R-:W-:-:S04]  /*2200*/  @UP1 UMOV UR37, UR7 ;  /* 0x0000000700251c82 */ /* 0x000fc80008000000 */
[----:B------:R-:W-:-:S04]  /*2210*/  @UP1 UMOV UR38, UR8 ;  /* 0x0000000800261c82 */ /* 0x000fc80008000000 */
[----:B------:R-:W-:Y:S01]  /*2220*/  @UP1 UMOV UR36, UR6 ;  /* 0x0000000600241c82 */ /* 0x000fe20008000000 */
[----:B------:R-:W-:Y:S05]  /*2230*/  BRA.U !UP0, `(.L_x_41) ;  /* 0x0000000108d47547 */ /* 0x000fea000b800000 */
[----:B------:R-:W3:Y:S01]  /*2240*/  LDCU.128 UR16, c[0x0][0xb10] ;  /* 0x00016200ff1077ac */ /* 0x000ee20008000c00 */
[----:B------:R-:W2:Y:S01]  /*2250*/  LDCU UR12, c[0x0][0xb20] ;  /* 0x00016400ff0c77ac */ /* 0x000ea20008000800 */
[----:B------:R-:W4:Y:S01]  /*2260*/  LDCU UR20, c[0x0][0xb0c] ;  /* 0x00016180ff1477ac */ /* 0x000f220008000800 */
[----:B------:R-:W1:Y:S01]  /*2270*/  LDCU.64 UR10, c[0x0][0xb28] ;  /* 0x00016500ff0a77ac */ /* 0x000e620008000a00 */
[----:B------:R-:W-:Y:S02]  /*2280*/  UISETP.NE.AND UP3, UPT, UR15, 0x1, UPT ;  /* 0x000000010f00788c */ /* 0x000fe4000bf65270 */
[----:B---3--:R-:W-:Y:S02]  /*2290*/  UIMAD.WIDE.U32 UR8, UR39, UR19, URZ ;  /* 0x00000013270872a5 */ /* 0x008fe4000f8e00ff */
[----:B------:R-:W-:Y:S02]  /*22a0*/  UIMAD.WIDE.U32 UR6, UR40, UR16, URZ ;  /* 0x00000010280672a5 */ /* 0x000fe4000f8e00ff */
[----:B------:R-:W-:-:S02]  /*22b0*/  UISETP.NE.AND UP0, UPT, UR18, 0x1, UPT ;  /* 0x000000011200788c */ /* 0x000fc4000bf05270 */
[----:B------:R-:W-:Y:S01]  /*22c0*/  UIMAD.WIDE.U32 UR32, UR37, UR19, URZ ;  /* 0x00000013252072a5 */ /* 0x000fe2000f8e00ff */
[----:B------:R-:W-:Y:S02]  /*22d0*/  UMOV UR8, UR9 ;  /* 0x0000000900087c82 */ /* 0x000fe40008000000 */
[----:B------:R-:W-:Y:S01]  /*22e0*/  UMOV UR6, UR7 ;  /* 0x0000000700067c82 */ /* 0x000fe20008000000 */
[----:B--2---:R-:W-:Y:S02]  /*22f0*/  USHF.R.U32.HI UR8, URZ, UR12, UR8 ;  /* 0x0000000cff087299 */ /* 0x004fe40008011608 */
[----:B----4-:R-:W-:Y:S02]  /*2300*/  UISETP.NE.AND UP2, UPT, UR20, 0x1, UPT ;  /* 0x000000011400788c */ /* 0x010fe4000bf45270 */
[----:B------:R-:W-:Y:S02]  /*2310*/  USHF.R.U32.HI UR6, URZ, UR17, UR6 ;  /* 0x00000011ff067299 */ /* 0x000fe40008011606 */
[----:B------:R-:W-:-:S02]  /*2320*/  USEL UR7, UR39, UR8, !UP0 ;  /* 0x0000000827077287 */ /* 0x000fc4000c000000 */
[----:B------:R-:W-:Y:S02]  /*2330*/  USEL UR8, UR40, UR6, !UP2 ;  /* 0x0000000628087287 */ /* 0x000fe4000d000000 */
[----:B-1----:R-:W-:Y:S01]  /*2340*/  UIMAD.WIDE.U32 UR24, UR7, UR10, URZ ;  /* 0x0000000a071872a5 */ /* 0x002fe2000f8e00ff */
[----:B------:R-:W-:Y:S01]  /*2350*/  UMOV UR6, UR33 ;  /* 0x0000002100067c82 */ /* 0x000fe20008000000 */
[----:B------:R-:W-:Y:S02]  /*2360*/  UIMAD.WIDE.U32 UR26, UR38, UR16, URZ ;  /* 0x00000010261a72a5 */ /* 0x000fe4000f8e00ff */
[----:B------:R-:W-:-:S03]  /*2370*/  UIMAD.WIDE.U32 UR32, UR8, UR10, URZ ;  /* 0x0000000a082072a5 */ /* 0x000fc6000f8e00ff */
[----:B------:R-:W-:Y:S01]  /*2380*/  UMOV UR24, UR25 ;  /* 0x0000001900187c82 */ /* 0x000fe20008000000 */
[----:B------:R-:W-:Y:S02]  /*2390*/  USHF.R.U32.HI UR6, URZ, UR12, UR6 ;  /* 0x0000000cff067299 */ /* 0x000fe40008011606 */
[----:B------:R-:W-:Y:S01]  /*23a0*/  @UP3 USHF.R.U32.HI UR7, URZ, UR11, UR24 ;  /* 0x0000000bff073299 */ /* 0x000fe20008011618 */
[----:B------:R-:W-:Y:S01]  /*23b0*/  UMOV UR26, UR27 ;  /* 0x0000001b001a7c82 */ /* 0x000fe20008000000 */
[----:B------:R-:W-:Y:S01]  /*23c0*/  UMOV UR32, UR33 ;  /* 0x0000002100207c82 */ /* 0x000fe20008000000 */
[----:B------:R-:W-:Y:S02]  /*23d0*/  USHF.R.U32.HI UR17, URZ, UR17, UR26 ;  /* 0x00000011ff117299 */ /* 0x000fe4000801161a */
[----:B------:R-:W-:Y:S02]  /*23e0*/  USEL UR6, UR37, UR6, !UP0 ;  /* 0x0000000625067287 */ /* 0x000fe4000c000000 */
[----:B------:R-:W-:-:S02]  /*23f0*/  @UP3 USHF.R.U32.HI UR8, URZ, UR11, UR32 ;  /* 0x0000000bff083299 */ /* 0x000fc40008011620 */
[----:B------:R-:W-:Y:S02]  /*2400*/  UIMAD UR9, UR15, UR7, URZ ;  /* 0x000000070f0972a4 */ /* 0x000fe4000f8e02ff */
[----:B------:R-:W-:Y:S02]  /*2410*/  USEL UR7, UR38, UR17, !UP2 ;  /* 0x0000001126077287 */ /* 0x000fe4000d000000 */
[----:B------:R-:W-:Y:S02]  /*2420*/  UIMAD UR12, UR15, UR8, URZ ;  /* 0x000000080f0c72a4 */ /* 0x000fe4000f8e02ff */
[----:B------:R-:W-:Y:S02]  /*2430*/  UISETP.GE.AND UP0, UPT, UR6, UR9, UPT ;  /* 0x000000090600728c */ /* 0x000fe4000bf06270 */
[----:B------:R-:W-:Y:S02]  /*2440*/  UIMAD.WIDE.U32 UR24, UR6, UR10, URZ ;  /* 0x0000000a061872a5 */ /* 0x000fe4000f8e00ff */
[----:B------:R-:W-:-:S02]  /*2450*/  UISETP.GE.OR UP0, UPT, UR7, UR12, UP0 ;  /* 0x0000000c0700728c */ /* 0x000fc40008706670 */
[----:B------:R-:W-:Y:S02]  /*2460*/  UIMAD.WIDE.U32 UR16, UR7, UR10, URZ ;  /* 0x0000000a071072a5 */ /* 0x000fe4000f8e00ff */
[----:B------:R-:W-:Y:S01]  /*2470*/  UIADD3 UR12, UPT, UPT, -UR6, URZ, URZ ;  /* 0x000000ff060c7290 */ /* 0x000fe2000fffe1ff */
[----:B------:R-:W-:Y:S01]  /*2480*/  UMOV UR10, UR25 ;  /* 0x00000019000a7c82 */ /* 0x000fe20008000000 */
[----:B------:R-:W-:Y:S02]  /*2490*/  UIADD3 UR14, UPT, UPT, -UR7, URZ, URZ ;  /* 0x000000ff070e7290 */ /* 0x000fe4000fffe1ff */
[----:B------:R-:W-:-:S03]  /*24a0*/  USHF.R.U32.HI UR10, URZ, UR11, UR10 ;  /* 0x0000000bff0a7299 */ /* 0x000fc6000801160a */
[----:B------:R-:W-:Y:S01]  /*24b0*/  @!UP0 UMOV UR9, UR17 ;  /* 0x0000001100098c82 */ /* 0x000fe20008000000 */
[----:B------:R-:W-:Y:S02]  /*24c0*/  UIMAD UR12, UR18, UR12, UR37 ;  /* 0x0000000c120c72a4 */ /* 0x000fe4000f8e0225 */
[----:B------:R-:W-:Y:S02]  /*24d0*/  USEL UR10, UR6, UR10, !UP3 ;  /* 0x0000000a060a7287 */ /* 0x000fe4000d800000 */
[----:B------:R-:W-:Y:S02]  /*24e0*/  @!UP0 USHF.R.U32.HI UR9, URZ, UR11, UR9 ;  /* 0x0000000bff098299 */ /* 0x000fe40008011609 */
[----:B------:R-:W-:Y:S02]  /*24f0*/  UIADD3 UR11, UPT, UPT, -UR10, URZ, URZ ;  /* 0x000000ff0a0b7290 */ /* 0x000fe4000fffe1ff */
[----:B------:R-:W-:Y:S02]  /*2500*/  @!UP0 USEL UR9, UR7, UR9, !UP3 ;  /* 0x0000000907098287 */ /* 0x000fe4000d800000 */
[----:B------:R-:W-:-:S02]  /*2510*/  UIMAD UR11, UR15, UR11, UR6 ;  /* 0x0000000b0f0b72a4 */ /* 0x000fc4000f8e0206 */
[----:B------:R-:W-:Y:S02]  /*2520*/  @!UP0 UIADD3 UR10, UPT, UPT, UR10, -UR9, URZ ;  /* 0x800000090a0a8290 */ /* 0x000fe4000fffe0ff */
[----:B------:R-:W-:Y:S02]  /*2530*/  @!UP0 UIMAD UR9, UR11, UR8, UR9 ;  /* 0x000000080b0982a4 */ /* 0x000fe4000f8e0209 */
[----:B------:R-:W-:Y:S02]  /*2540*/  @!UP0 UIMAD UR6, UR15, UR10, UR7 ;  /* 0x0000000a0f0682a4 */ /* 0x000fe4000f8e0207 */
[----:B------:R-:W-:Y:S02]  /*2550*/  UIMAD UR8, UR20, UR14, UR38 ;  /* 0x0000000e140872a4 */ /* 0x000fe4000f8e0226 */
[----:B------:R-:W-:Y:S01]  /*2560*/  UIMAD UR37, UR6, UR18, UR12 ;  /* 0x00000012062572a4 */ /* 0x000fe2000f8e020c */
[----:B------:R-:W-:Y:S02]  /*2570*/  @!UP0 UMOV UR7, UR9 ;  /* 0x0000000900078c82 */ /* 0x000fe40008000000 */
[----:B------:R-:W-:-:S12]  /*2580*/  UIMAD UR38, UR7, UR20, UR8 ;  /* 0x00000014072672a4 */ /* 0x000fd8000f8e0208 */
.L_x_41:
[----:B------:R-:W2:Y:S02]  /*2590*/  LDCU UR6, c[0x0][0xb30] ;  /* 0x00016600ff0677ac */ /* 0x000ea40008000800 */
[----:B--2---:R-:W-:-:S09]  /*25a0*/  UISETP.NE.AND UP0, UPT, UR6, 0x1, UPT ;  /* 0x000000010600788c */ /* 0x004fd2000bf05270 */
[----:B------:R-:W-:Y:S05]  /*25b0*/  BRA.U UP0, `(.L_x_42) ;  /* 0x0000000100447547 */ /* 0x000fea000b800000 */
[----:B------:R-:W2:Y:S01]  /*25c0*/  LDCU.128 UR16, c[0x0][0xb10] ;  /* 0x00016200ff1077ac */ /* 0x000ea20008000c00 */
[----:B------:R-:W4:Y:S01]  /*25d0*/  LDCU UR10, c[0x0][0xb0c] ;  /* 0x00016180ff0a77ac */ /* 0x000f220008000800 */
[----:B------:R-:W1:Y:S01]  /*25e0*/  LDCU UR11, c[0x0][0xb20] ;  /* 0x00016400ff0b77ac */ /* 0x000e620008000800 */
[----:B--2---:R-:W-:Y:S02]  /*25f0*/  UIMAD.WIDE.U32 UR8, UR38, UR16, URZ ;  /* 0x00000010260872a5 */ /* 0x004fe4000f8e00ff */
[----:B------:R-:W-:Y:S02]  /*2600*/  UIMAD.WIDE.U32 UR6, UR37, UR19, URZ ;  /* 0x00000013250672a5 */ /* 0x000fe4000f8e00ff */
[----:B----4-:R-:W-:Y:S02]  /*2610*/  UISETP.NE.AND UP2, UPT, UR10, 0x1, UPT ;  /* 0x000000010a00788c */ /* 0x010fe4000bf45270 */
[----:B------:R-:W-:Y:S01]  /*2620*/  UISETP.NE.AND UP0, UPT, UR18, 0x1, UPT ;  /* 0x000000011200788c */ /* 0x000fe2000bf05270 */
[----:B------:R-:W-:-:S02]  /*2630*/  UMOV UR8, UR9 ;  /* 0x0000000900087c82 */ /* 0x000fc40008000000 */
[----:B------:R-:W-:Y:S01]  /*2640*/  UMOV UR6, UR7 ;  /* 0x0000000700067c82 */ /* 0x000fe20008000000 */
[----:B------:R-:W-:Y:S02]  /*2650*/  USHF.R.U32.HI UR17, URZ, UR17, UR8 ;  /* 0x00000011ff117299 */ /* 0x000fe40008011608 */
[----:B-1----:R-:W-:Y:S02]  /*2660*/  USHF.R.U32.HI UR6, URZ, UR11, UR6 ;  /* 0x0000000bff067299 */ /* 0x002fe40008011606 */
[----:B------:R-:W-:Y:S02]  /*2670*/  USEL UR7, UR38, UR17, !UP2 ;  /* 0x0000001126077287 */ /* 0x000fe4000d000000 */
[----:B------:R-:W-:-:S04]  /*2680*/  USEL UR6, UR37, UR6, !UP0 ;  /* 0x0000000625067287 */ /* 0x000fc8000c000000 */
[----:B------:R-:W-:Y:S02]  /*2690*/  UIADD3 UR8, UPT, UPT, UR7, -UR6, URZ ;  /* 0x8000000607087290 */ /* 0x000fe4000fffe0ff */
[----:B------:R-:W-:Y:S02]  /*26a0*/  UIADD3 UR6, UPT, UPT, -UR7, UR6, URZ ;  /* 0x0000000607067290 */ /* 0x000fe4000fffe1ff */
[----:B------:R-:W-:Y:S02]  /*26b0*/  UIMAD UR37, UR8, UR18, UR37 ;  /* 0x00000012082572a4 */ /* 0x000fe4000f8e0225 */
[----:B------:R-:W-:-:S12]  /*26c0*/  UIMAD UR38, UR6, UR10, UR38 ;  /* 0x0000000a062672a4 */ /* 0x000fd8000f8e0226 */
.L_x_42:
[----:B------:R-:W-:Y:S01]  /*26d0*/  VIADD R11, R11, 0x1 ;  /* 0x000000010b0b7836 */ /* 0x000fe20000000000 */
[----:B------:R-:W-:Y:S01]  /*26e0*/  PLOP3.LUT P1, PT, PT, PT, PT, 0x80, 0x8 ;  /* 0x000000000008781c */ /* 0x000fe20003f2f070 */
[----:B------:R-:W-:Y:S02]  /*26f0*/  UIADD3 UR45, UPT, UPT, UR38, UR57, URZ ;  /* 0x00000039262d7290 */ /* 0x000fe4000fffe0ff */
[----:B------:R-:W-:Y:S01]  /*2700*/  UIADD3 UR46, UPT, UPT, UR37, UR56, URZ ;  /* 0x00000038252e7290 */ /* 0x000fe2000fffe0ff */
[----:B------:R-:W-:-:S04]  /*2710*/  ISETP.NE.AND P0, PT, R11, 0x2, PT ;  /* 0x000000020b00780c */ /* 0x000fc80003f05270 */
[----:B------:R-:W-:Y:S02]  /*2720*/  SEL R3, RZ, 0x1, P0 ;  /* 0x00000001ff037807 */ /* 0x000fe40000000000 */
[----:B------:R-:W-:Y:S02]  /*2730*/  SEL R11, R11, RZ, P0 ;  /* 0x000000ff0b0b7207 */ /* 0x000fe40000000000 */
[----:B------:R-:W-:Y:S01]  /*2740*/  LOP3.LUT R10, R10, R3, RZ, 0x3c, !PT ;  /* 0x000000030a0a7212 */ /* 0x000fe200078e3cff */
[----:B------:R-:W-:Y:S06]  /*2750*/  BRA.U UP1, `(.L_x_43) ;  /* 0xfffffff1015c7547 */ /* 0x000fec000b83ffff */
[----:B------:R-:W-:Y:S01]  /*2760*/  UIADD3 UR22, UPT, UPT, UR22, 0x48, URZ ;  /* 0x0000004816167890 */ /* 0x000fe2000fffe0ff */
[----:B------:R-:W-:-:S03]  /*2770*/  SHF.L.U32 R3, R12, 0x1f, RZ ;  /* 0x0000001f0c037819 */ /* 0x000fc600000006ff */
[----:B------:R-:W-:-:S09]  /*2780*/  ULEA UR4, UR13, UR22, 0x3 ;  /* 0x000000160d047291 */ /* 0x000fd2000f8e18ff */
[----:B------:R-:W2:Y:S02]  /*2790*/  SYNCS.PHASECHK.TRANS64.TRYWAIT P0, [UR4], R3 ;  /* 0x00000003ff0075a7 */ /* 0x000ea40008001104 */
[----:B--2---:R-:W-:Y:S05]  /*27a0*/  @!P0 BRA `(.L_x_44) ;  /* 0x0000006800d08947 */ /* 0x004fea0003800000 */
.L_x_126:
[----:B------:R-:W-:-:S04]  /*27b0*/  UIADD3 UR4, UPT, UPT, UR13, 0x1, URZ ;  /* 0x000000010d047890 */ /* 0x000fc8000fffe0ff */
[----:B------:R-:W-:-:S04]  /*27c0*/  UISETP.NE.AND UP0, UPT, UR4, 0x9, UPT ;  /* 0x000000090400788c */ /* 0x000fc8000bf05270 */
[----:B------:R-:W-:Y:S02]  /*27d0*/  USEL UR6, URZ, 0x1, UP0 ;  /* 0x00000001ff067887 */ /* 0x000fe40008000000 */
[----:B------:R-:W-:-:S04]  /*27e0*/  USEL UR4, UR4, URZ, UP0 ;  /* 0x000000ff04047287 */ /* 0x000fc80008000000 */
[----:B------:R-:W-:Y:S01]  /*27f0*/  ULEA UR5, UR4, UR22, 0x3 ;  /* 0x0000001604057291 */ /* 0x000fe2000f8e18ff */
[----:B------:R-:W-:-:S04]  /*2800*/  LOP3.LUT R2, R12, UR6, RZ, 0x3c, !PT ;  /* 0x000000060c027c12 */ /* 0x000fc8000f8e3cff */
[----:B-1----:R-:W-:-:S04]  /*2810*/  SHF.L.U32 R3, R2, 0x1f, RZ ;  /* 0x0000001f02037819 */ /* 0x002fc800000006ff */
[----:B------:R-:W1:Y:S02]  /*2820*/  SYNCS.PHASECHK.TRANS64.TRYWAIT P0, [UR5], R3 ;  /* 0x00000003ff0075a7 */ /* 0x000e640008001105 */
[----:B-1----:R-:W-:Y:S05]  /*2830*/  @!P0 BRA `(.L_x_45) ;  /* 0x0000006800c48947 */ /* 0x002fea0003800000 */
.L_x_128:
        /* <DEDUP_REMOVED lines=9> */
.L_x_130:
        /* <DEDUP_REMOVED lines=9> */
.L_x_132:
        /* <DEDUP_REMOVED lines=9> */
.L_x_134:
        /* <DEDUP_REMOVED lines=9> */
.L_x_136:
        /* <DEDUP_REMOVED lines=9> */
.L_x_138:
        /* <DEDUP_REMOVED lines=9> */
.L_x_140:
[----:B------:R-:W-:-:S04]  /*2ba0*/  UIADD3 UR4, UPT, UPT, UR4, 0x1, URZ ;  /* 0x0000000104047890 */ /* 0x000fc8000fffe0ff */
[----:B------:R-:W-:-:S04]  /*2bb0*/  UISETP.NE.AND UP0, UPT, UR4, 0x9, UPT ;  /* 0x000000090400788c */ /* 0x000fc8000bf05270 */
[----:B------:R-:W-:Y:S02]  /*2bc0*/  USEL UR5, URZ, 0x1, UP0 ;  /* 0x00000001ff057887 */ /* 0x000fe40008000000 */
[----:B------:R-:W-:-:S04]  /*2bd0*/  USEL UR4, UR4, URZ, UP0 ;  /* 0x000000ff04047287 */ /* 0x000fc80008000000 */
[----:B------:R-:W-:Y:S01]  /*2be0*/  ULEA UR4, UR4, UR22, 0x3 ;  /* 0x0000001604047291 */ /* 0x000fe2000f8e18ff */
[----:B-1----:R-:W-:-:S04]  /*2bf0*/  LOP3.LUT R3, R2, UR5, RZ, 0x3c, !PT ;  /* 0x0000000502037c12 */ /* 0x002fc8000f8e3cff */
[----:B------:R-:W-:Y:S01]  /*2c00*/  SHF.L.U32 R3, R3, 0x1f, RZ ;  /* 0x0000001f03037819 */ /* 0x000fe200000006ff */
[----:B------:R-:W-:-:S07]  /*2c10*/  IMAD.U32 R0, RZ, RZ, UR4 ;  /* 0x00000004ff007e24 */ /* 0x000fce000f8e00ff */
.L_x_52:
[----:B-1----:R1:W2:Y:S02]  /*2c20*/  SYNCS.PHASECHK.TRANS64.TRYWAIT P0, [R0+URZ], R3 ;  /* 0x00000003000075a7 */ /* 0x0022a400080011ff */
[----:B--2---:R-:W-:Y:S05]  /*2c30*/  @!P0 NANOSLEEP.SYNCS 0x989680 ;  /* 0x009896800000895d */ /* 0x004fea0003900000 */
[----:B------:R-:W2:Y:S02]  /*2c40*/  @!P0 SYNCS.PHASECHK.TRANS64 P0, [R0+URZ], R3 ;  /* 0x00000003000085a7 */ /* 0x000ea400080010ff */
[----:B--23--:R-:W-:Y:S05]  /*2c50*/  @P0 EXIT ;  /* 0x000000000000094d */ /* 0x00cfea0003800000 */
[----:B------:R-:W-:Y:S05]  /*2c60*/  BRA `(.L_x_52) ;  /* 0xfffffffc00ec7947 */ /* 0x000fea000383ffff */
.L_x_23:
[----:B------:R-:W-:-:S04]  /*2c70*/  UISETP.NE.AND UP0, UPT, UR21, URZ, UPT ;  /* 0x000000ff1500728c */ /* 0x000fc8000bf05270 */
[----:B------:R-:W-:-:S09]  /*2c80*/  UISETP.NE.OR UP0, UPT, UR14, 0x1, UP0 ;  /* 0x000000010e00788c */ /* 0x000fd20008705670 */
[----:B------:R-:W-:Y:S05]  /*2c90*/  BRA.U UP0, `(.L_x_53) ;  /* 0x0000000500487547 */ /* 0x000fea000b800000 */
[----:B------:R-:W-:Y:S01]  /*2ca0*/  ISETP.GE.U32.AND P2, PT, R0, 0x2, PT ;  /* 0x000000020000780c */ /* 0x000fe20003f46070 */
[----:B------:R-:W-:Y:S01]  /*2cb0*/  IMAD.MOV.U32 R12, RZ, RZ, 0x1 ;  /* 0x00000001ff0c7424 */ /* 0x000fe200078e00ff */
[----:B------:R-:W-:Y:S02]  /*2cc0*/  CS2R R10, SRZ ;  /* 0x00000000000a7805 */ /* 0x000fe4000001ff00 */
[----:B------:R-:W-:Y:S01]  /*2cd0*/  CS2R R8, SRZ ;  /* 0x0000000000087805 */ /* 0x000fe2000001ff00 */
[----:B------:R-:W-:Y:S01]  /*2ce0*/  UMOV UR4, 0x400 ;  /* 0x0000040000047882 */ /* 0x000fe20000000000 */
[----:B------:R-:W-:Y:S01]  /*2cf0*/  UMOV UR5, URZ ;  /* 0x000000ff00057c82 */ /* 0x000fe20008000000 */
[----:B------:R-:W-:-:S12]  /*2d00*/  ULEA UR21, UR21, UR4, 0x18 ;  /* 0x0000000415157291 */ /* 0x000fd8000f8ec0ff */
.L_x_57:
[----:B------:R-:W-:Y:S02]  /*2d10*/  LEA R2, R8, UR21, 0x3 ;  /* 0x0000001508027c11 */ /* 0x000fe4000f8e18ff */
[----:B------:R-:W-:-:S03]  /*2d20*/  SHF.L.U32 R5, R9, 0x1f, RZ ;  /* 0x0000001f09057819 */ /* 0x000fc600000006ff */
[----:B------:R-:W-:Y:S01]  /*2d30*/  VIADD R4, R2, 0x130 ;  /* 0x0000013002047836 */ /* 0x000fe20000000000 */
[----:B------:R-:W1:Y:S02]  /*2d40*/  SYNCS.PHASECHK.TRANS64.TRYWAIT P0, [R2+URZ+0x120], R5 ;  /* 0x00012005020075a7 */ /* 0x000e6400080011ff */
[----:B-1----:R-:W-:Y:S05]  /*2d50*/  @!P0 BRA `(.L_x_54) ;  /* 0x0000006800248947 */ /* 0x002fea0003800000 */
.L_x_141:
[----:B------:R-:W-:Y:S01]  /*2d60*/  ULEA UR4, UR5, UR21, 0x3 ;  /* 0x0000001505047291 */ /* 0x000fe2000f8e18ff */
[----:B------:R-:W-:Y:S02]  /*2d70*/  PRMT R4, RZ, 0x654, R4 ;  /* 0x00000654ff047816 */ /* 0x000fe40000000004 */
[----:B-1----:R-:W-:Y:S01]  /*2d80*/  SHF.L.U32 R5, R12, 0x1f, RZ ;  /* 0x0000001f0c057819 */ /* 0x002fe200000006ff */
[----:B------:R-:W-:Y:S01]  /*2d90*/  UIADD3 UR6, UPT, UPT, UR4, 0xc0, URZ ;  /* 0x000000c004067890 */ /* 0x000fe2000fffe0ff */
[----:B------:R1:W-:Y:S05]  /*2da0*/  SYNCS.ARRIVE.TRANS64.RED.A1T0 RZ, [R4+URZ], RZ ;  /* 0x000000ff04ff79a7 */ /* 0x0003ea00081004ff */
[----:B------:R-:W-:Y:S01]  /*2db0*/  IMAD.U32 R7, RZ, RZ, UR6 ;  /* 0x00000006ff077e24 */ /* 0x000fe2000f8e00ff */
[----:B------:R-:W2:Y:S04]  /*2dc0*/  SYNCS.PHASECHK.TRANS64.TRYWAIT P0, [UR4+0xd0], R5 ;  /* 0x0000d005ff0075a7 */ /* 0x000ea80008001104 */
[----:B------:R-:W-:Y:S01]  /*2dd0*/  PRMT R6, R0, 0x654, R7 ;  /* 0x0000065400067816 */ /* 0x000fe20000000007 */
[----:B-1----:R-:W-:Y:S01]  /*2de0*/  @!P2 IMAD.MOV.U32 R4, RZ, RZ, 0x10 ;  /* 0x00000010ff04a424 */ /* 0x002fe200078e00ff */
[----:B--2---:R-:W-:Y:S06]  /*2df0*/  @!P0 BRA `(.L_x_55) ;  /* 0x0000006800108947 */ /* 0x004fec0003800000 */
.L_x_143:
[----:B------:R-:W-:Y:S01]  /*2e00*/  ULEA UR6, UR5, UR21, 0x4 ;  /* 0x0000001505067291 */ /* 0x000fe2000f8e20ff */
[----:B------:R-:W-:Y:S01]  /*2e10*/  SEL R3, R6, R3, !P2 ;  /* 0x0000000306037207 */ /* 0x000fe20005000000 */
[----:B------:R-:W-:Y:S01]  /*2e20*/  UIADD3 UR7, UPT, UPT, UR4, 0xc0, URZ ;  /* 0x000000c004077890 */ /* 0x000fe2000fffe0ff */
[----:B-1----:R-:W-:Y:S01]  /*2e30*/  LEA R2, R11, UR21, 0x3 ;  /* 0x000000150b027c11 */ /* 0x002fe2000f8e18ff */
[----:B------:R-:W-:Y:S01]  /*2e40*/  UIADD3 UR6, UPT, UPT, UR6, 0x150, URZ ;  /* 0x0000015006067890 */ /* 0x000fe2000fffe0ff */
[----:B------:R-:W-:Y:S01]  /*2e50*/  SHF.L.U32 R5, R10, 0x1f, RZ ;  /* 0x0000001f0a057819 */ /* 0x000fe200000006ff */
[----:B------:R1:W-:Y:S01]  /*2e60*/  @!P2 SYNCS.ARRIVE.TRANS64.RED RZ, [R3+URZ], R4 ;  /* 0x0000000403ffa9a7 */ /* 0x0003e200080004ff */
[----:B------:R-:W-:Y:S01]  /*2e70*/  UIADD3 UR4, UPT, UPT, UR5, 0x1, URZ ;  /* 0x0000000105047890 */ /* 0x000fe2000fffe0ff */
[----:B------:R-:W-:-:S03]  /*2e80*/  VIADD R8, R8, 0x1 ;  /* 0x0000000108087836 */ /* 0x000fc60000000000 */
[----:B------:R-:W-:Y:S02]  /*2e90*/  UISETP.NE.AND UP0, UPT, UR4, 0x2, UPT ;  /* 0x000000020400788c */ /* 0x000fe4000bf05270 */
[----:B------:R-:W-:Y:S06]  /*2ea0*/  UGETNEXTWORKID.BROADCAST [UR6], [UR7] ;  /* 0x00000000060073ca */ /* 0x000fec0008000100 */
[----:B------:R-:W-:Y:S01]  /*2eb0*/  USEL UR6, URZ, 0x1, UP0 ;  /* 0x00000001ff067887 */ /* 0x000fe20008000000 */
[----:B------:R-:W-:Y:S01]  /*2ec0*/  ISETP.NE.AND P0, PT, R8, 0x2, PT ;  /* 0x000000020800780c */ /* 0x000fe20003f05270 */
[----:B------:R-:W-:Y:S01]  /*2ed0*/  USEL UR5, UR4, URZ, UP0 ;  /* 0x000000ff04057287 */ /* 0x000fe20008000000 */
[----:B------:R-:W2:Y:S03]  /*2ee0*/  SYNCS.PHASECHK.TRANS64.TRYWAIT P1, [R2+URZ+0xc0], R5 ;  /* 0x0000c005020075a7 */ /* 0x000ea600080211ff */
[----:B------:R-:W-:Y:S01]  /*2ef0*/  LOP3.LUT R12, R12, UR6, RZ, 0x3c, !PT ;  /* 0x000000060c0c7c12 */ /* 0x000fe2000f8e3cff */
[----:B-12---:R-:W-:Y:S07]  /*2f00*/  @!P1 BRA `(.L_x_56) ;  /* 0x0000006400e49947 */ /* 0x006fee0003800000 */
.L_x_144:
[C---:B------:R-:W-:Y:S01]  /*2f10*/  LEA R4, R11.reuse, UR21, 0x4 ;  /* 0x000000150b047c11 */ /* 0x040fe2000f8e20ff */
[----:B-1----:R-:W-:Y:S01]  /*2f20*/  VIADD R2, R2, 0xd0 ;  /* 0x000000d002027836 */ /* 0x002fe20000000000 */
[----:B------:R-:W-:Y:S01]  /*2f30*/  SEL R8, R8, RZ, P0 ;  /* 0x000000ff08087207 */ /* 0x000fe20000000000 */
[----:B------:R-:W-:-:S03]  /*2f40*/  VIADD R11, R11, 0x1 ;  /* 0x000000010b0b7836 */ /* 0x000fc60000000000 */
[----:B------:R-:W1:Y:S01]  /*2f50*/  LDS.128 R4, [R4+0x150] ;  /* 0x0001500004047984 */ /* 0x000e620000000c00 */
[----:B------:R-:W-:Y:S02]  /*2f60*/  PRMT R2, RZ, 0x654, R2 ;  /* 0x00000654ff027816 */ /* 0x000fe40000000002 */
[C---:B------:R-:W-:Y:S01]  /*2f70*/  ISETP.NE.AND P1, PT, R11.reuse, 0x2, PT ;  /* 0x000000020b00780c */ /* 0x040fe20003f25270 */
[----:B------:R-:W-:Y:S01]  /*2f80*/  @!PT LDS RZ, [RZ] ;  /* 0x00000000fffff984 */ /* 0x000fe20000000800 */
[----:B------:R-:W-:Y:S01]  /*2f90*/  @!PT LDS RZ, [RZ] ;  /* 0x00000000fffff984 */ /* 0x000fe20000000800 */
[----:B------:R-:W-:Y:S01]  /*2fa0*/  @!PT LDS RZ, [RZ] ;  /* 0x00000000fffff984 */ /* 0x000fe20000000800 */
[----:B------:R-:W-:Y:S01]  /*2fb0*/  @!PT LDS RZ, [RZ] ;  /* 0x00000000fffff984 */ /* 0x000fe20000000800 */
[----:B------:R2:W-:Y:S06]  /*2fc0*/  MEMBAR.ALL.CTA ;  /* 0x0000000000007992 */ /* 0x0005ec0000008000 */
[----:B--2---:R-:W2:Y:S01]  /*2fd0*/  FENCE.VIEW.ASYNC.S ;  /* 0x00000000000073c6 */ /* 0x004ea20000000000 */
[----:B------:R-:W-:Y:S01]  /*2fe0*/  SEL R11, R11, RZ, P1 ;  /* 0x000000ff0b0b7207 */ /* 0x000fe20000800000 */
[----:B--2---:R2:W-:Y:S01]  /*2ff0*/  SYNCS.ARRIVE.TRANS64.RED.A1T0 RZ, [R2+URZ], RZ ;  /* 0x000000ff02ff79a7 */ /* 0x0045e200081004ff */
[----:B-1----:R-:W-:-:S02]  /*3000*/  LOP3.LUT P3, RZ, R6, 0x1, RZ, 0xc0, !PT ;  /* 0x0000000106ff7812 */ /* 0x002fc4000786c0ff */
[----:B------:R-:W-:-:S04]  /*3010*/  SEL R5, RZ, 0x1, P1 ;  /* 0x00000001ff057807 */ /* 0x000fc80000800000 */
[----:B------:R-:W-:Y:S02]  /*3020*/  LOP3.LUT R10, R10, R5, RZ, 0x3c, !PT ;  /* 0x000000050a0a7212 */ /* 0x000fe400078e3cff */
[----:B--2---:R-:W-:-:S04]  /*3030*/  SEL R2, RZ, 0x1, P0 ;  /* 0x00000001ff027807 */ /* 0x004fc80000000000 */
[----:B------:R-:W-:Y:S01]  /*3040*/  LOP3.LUT R9, R9, R2, RZ, 0x3c, !PT ;  /* 0x0000000209097212 */ /* 0x000fe200078e3cff */
[----:B------:R-:W-:Y:S06]  /*3050*/  @P3 BRA `(.L_x_57) ;  /* 0xfffffffc002c3947 */ /* 0x000fec000383ffff */
[----:B------:R-:W-:Y:S01]  /*3060*/  ULEA UR4, UR5, UR21, 0x3 ;  /* 0x0000001505047291 */ /* 0x000fe2000f8e18ff */
[----:B------:R-:W-:-:S08]  /*3070*/  SHF.L.U32 R3, R12, 0x1f, RZ ;  /* 0x0000001f0c037819 */ /* 0x000fd000000006ff */
[----:B------:R-:W1:Y:S02]  /*3080*/  SYNCS.PHASECHK.TRANS64 P0, [UR4+0xd0], R3 ;  /* 0x0000d003ff0075a7 */ /* 0x000e640008001004 */
[----:B-1----:R-:W-:Y:S05]  /*3090*/  @P0 BRA `(.L_x_58) ;  /* 0x0000000000080947 */ /* 0x002fea0003800000 */
[----:B------:R-:W1:Y:S02]  /*30a0*/  SYNCS.PHASECHK.TRANS64.TRYWAIT P0, [UR4+0xd0], R3 ;  /* 0x0000d003ff0075a7 */ /* 0x000e640008001104 */
[----:B-1----:R-:W-:Y:S05]  /*30b0*/  @!P0 BRA `(.L_x_59) ;  /* 0x00000064008c8947 */ /* 0x002fea0003800000 */
.L_x_58:
[----:B------:R-:W-:-:S04]  /*30c0*/  UIADD3 UR6, UPT, UPT, UR5, 0x1, URZ ;  /* 0x0000000105067890 */ /* 0x000fc8000fffe0ff */
[----:B------:R-:W-:-:S04]  /*30d0*/  UISETP.NE.AND UP0, UPT, UR6, 0x2, UPT ;  /* 0x000000020600788c */ /* 0x000fc8000bf05270 */
[----:B------:R-:W-:Y:S02]  /*30e0*/  USEL UR7, URZ, 0x1, UP0 ;  /* 0x00000001ff077887 */ /* 0x000fe40008000000 */
[----:B------:R-:W-:-:S04]  /*30f0*/  USEL UR6, UR6, URZ, UP0 ;  /* 0x000000ff06067287 */ /* 0x000fc80008000000 */
[----:B------:R-:W-:Y:S01]  /*3100*/  ULEA UR6, UR6, UR21, 0x3 ;  /* 0x0000001506067291 */ /* 0x000fe2000f8e18ff */
[----:B-1----:R-:W-:-:S04]  /*3110*/  LOP3.LUT R3, R12, UR7, RZ, 0x3c, !PT ;  /* 0x000000070c037c12 */ /* 0x002fc8000f8e3cff */
[----:B------:R-:W-:-:S04]  /*3120*/  SHF.L.U32 R0, R3, 0x1f, RZ ;  /* 0x0000001f03007819 */ /* 0x000fc800000006ff */
[----:B------:R-:W1:Y:S02]  /*3130*/  SYNCS.PHASECHK.TRANS64 P0, [UR6+0xd0], R0 ;  /* 0x0000d000ff0075a7 */ /* 0x000e640008001006 */
[----:B-1----:R-:W-:Y:S05]  /*3140*/  @P0 EXIT ;  /* 0x000000000000094d */ /* 0x002fea0003800000 */
[----:B------:R-:W-:Y:S02]  /*3150*/  SHF.L.U32 R3, R3, 0x1f, RZ ;  /* 0x0000001f03037819 */ /* 0x000fe400000006ff */
[----:B------:R-:W-:-:S07]  /*3160*/  MOV R0, UR6 ;  /* 0x0000000600007c02 */ /* 0x000fce0008000f00 */
.L_x_60:
[----:B-1----:R1:W2:Y:S02]  /*3170*/  SYNCS.PHASECHK.TRANS64.TRYWAIT P0, [R0+URZ+0xd0], R3 ;  /* 0x0000d003000075a7 */ /* 0x0022a400080011ff */
[----:B--2---:R-:W-:Y:S05]  /*3180*/  @!P0 NANOSLEEP.SYNCS 0x989680 ;  /* 0x009896800000895d */ /* 0x004fea0003900000 */
[----:B------:R-:W2:Y:S02]  /*3190*/  @!P0 SYNCS.PHASECHK.TRANS64 P0, [R0+URZ+0xd0], R3 ;  /* 0x0000d003000085a7 */ /* 0x000ea400080010ff */
[----:B--2---:R-:W-:Y:S05]  /*31a0*/  @P0 EXIT ;  /* 0x000000000000094d */ /* 0x004fea0003800000 */
[----:B------:R-:W-:Y:S05]  /*31b0*/  BRA `(.L_x_60) ;  /* 0xfffffffc00ec7947 */ /* 0x000fea000383ffff */
.L_x_53:
[----:B------:R-:W-:Y:S05]  /*31c0*/  BRA.U UP5, `(.L_x_61) ;  /* 0x0000000d05987547 */ /* 0x000fea000b800000 */
[----:B------:R-:W-:Y:S01]  /*31d0*/  UMOV UR4, 0x40 ;  /* 0x0000004000047882 */ /* 0x000fe20000000000 */
[----:B------:R-:W-:Y:S01]  /*31e0*/  NOP ;  /* 0x0000000000007918 */ /* 0x000fe20000000000 */
[----:B------:R-:W-:-:S03]  /*31f0*/  ULEA UR5, UR21, UR4, 0x18 ;  /* 0x0000000415057291 */ /* 0x000fc6000f8ec0ff */
[----:B------:R-:W-:Y:S02]  /*3200*/  UMOV UR4, 0x400 ;  /* 0x0000040000047882 */ /* 0x000fe40000000000 */
[----:B------:R-:W-:-:S04]  /*3210*/  ULEA UR21, UR21, UR4, 0x18 ;  /* 0x0000000415157291 */ /* 0x000fc8000f8ec0ff */
[----:B------:R-:W1:Y:S02]  /*3220*/  LDS.U8 R0, [UR5+0x1c] ;  /* 0x00001c05ff007984 */ /* 0x000e640008000000 */
[----:B-1----:R-:W-:-:S13]  /*3230*/  ISETP.NE.AND P0, PT, R0, RZ, PT ;  /* 0x000000ff0000720c */ /* 0x002fda0003f05270 */
[----:B------:R-:W-:Y:S05]  /*3240*/  @P0 BRA `(.L_x_62) ;  /* 0x0000000000580947 */ /* 0x000fea0003800000 */
[----:B------:R-:W-:-:S13]  /*3250*/  ELECT P0, URZ, PT ;  /* 0x0000000000ff782f */ /* 0x000fda0003800000 */
[----:B------:R-:W-:Y:S05]  /*3260*/  @!P0 BRA `(.L_x_63) ;  /* 0x0000000000608947 */ /* 0x000fea0003800000 */
[----:B------:R-:W-:Y:S01]  /*3270*/  UMOV UR4, 0x10 ;  /* 0x0000001000047882 */ /* 0x000fe20000000000 */
[----:B------:R-:W-:Y:S01]  /*3280*/  HFMA2 R0, -RZ, RZ, 0, 5.9604644775390625e-08 ;  /* 0x00000001ff007431 */ /* 0x000fe200000001ff */
[----:B------:R-:W-:-:S03]  /*3290*/  MOV R2, 0xffff ;  /* 0x0000ffff00027802 */ /* 0x000fc60000000f00 */
[----:B------:R-:W-:Y:S04]  /*32a0*/  DEPBAR.LE SB1, 0x36 ;  /* 0x00009d800000791a */ /* 0x000fe80000000000 */
[----:B------:R-:W1:Y:S02]  /*32b0*/  UTCATOMSWS.FIND_AND_SET.ALIGN UP0, UR4, UR4 ;  /* 0x00000004000475e3 */ /* 0x000e640008000800 */
[----:B-1----:R-:W-:Y:S01]  /*32c0*/  MOV R5, UR4 ;  /* 0x0000000400057c02 */ /* 0x002fe20008000f00 */
[----:B------:R-:W-:Y:S06]  /*32d0*/  BRA.U UP0, `(.L_x_64) ;  /* 0x0000000100187547 */ /* 0x000fec000b800000 */
.L_x_65:
[----:B------:R-:W-:Y:S05]  /*32e0*/  NANOSLEEP 0x64 ;  /* 0x000000640000795d */ /* 0x000fea0003800000 */
[----:B------:R-:W-:-:S05]  /*32f0*/  UMOV UR4, 0x10 ;  /* 0x0000001000047882 */ /* 0x000fca0000000000 */
[----:B------:R-:W-:Y:S04]  /*3300*/  DEPBAR.LE SB1, 0x36 ;  /* 0x00009d800000791a */ /* 0x000fe80000000000 */
[----:B------:R-:W1:Y:S02]  /*3310*/  UTCATOMSWS.FIND_AND_SET.ALIGN UP0, UR4, UR4 ;  /* 0x00000004000475e3 */ /* 0x000e640008000800 */
[----:B-1----:R-:W-:Y:S01]  /*3320*/  MOV R5, UR4 ;  /* 0x0000000400057c02 */ /* 0x002fe20008000f00 */
[----:B------:R-:W-:Y:S05]  /*3330*/  BRA.U !UP0, `(.L_x_65) ;  /* 0xfffffffd08e87547 */ /* 0x000fea000b83ffff */
.L_x_64:
[-C--:B------:R-:W-:Y:S02]  /*3340*/  SHF.L.U32 R2, R2, R5.reuse, RZ ;  /* 0x0000000502027219 */ /* 0x080fe400000006ff */
[----:B------:R-:W-:Y:S01]  /*3350*/  SHF.L.U32 R0, R0, R5, RZ ;  /* 0x0000000500007219 */ /* 0x000fe200000006ff */
[----:B------:R-:W-:Y:S02]  /*3360*/  IMAD.SHL.U32 R5, R5, 0x20, RZ ;  /* 0x0000002005057824 */ /* 0x000fe400078e00ff */
[----:B------:R1:W-:Y:S04]  /*3370*/  ATOMS.OR RZ, [UR5+0x14], R2 ;  /* 0x00001402ffff798c */ /* 0x0003e8000b000005 */
[----:B------:R1:W-:Y:S04]  /*3380*/  ATOMS.OR RZ, [UR5+0x18], R0 ;  /* 0x00001800ffff798c */ /* 0x0003e8000b000005 */
[----:B------:R1:W-:Y:S01]  /*3390*/  STS [UR21+0x170], R5 ;  /* 0x00017005ff007988 */ /* 0x0003e20008000815 */
[----:B------:R-:W-:Y:S05]  /*33a0*/  BRA `(.L_x_63) ;  /* 0x0000000000107947 */ /* 0x000fea0003800000 */
.L_x_62:
[----:B------:R-:W-:Y:S02]  /*33b0*/  MOV R0, 0xffffffff ;  /* 0xffffffff00007802 */ /* 0x000fe40000000f00 */
[----:B------:R-:W-:-:S03]  /*33c0*/  MOV R4, 0x33f0 ;  /* 0x000033f000047802 */ /* 0x000fc60000000f00 */
[----:B------:R1:W-:Y:S04]  /*33d0*/  STS [UR21+0x170], R0 ;  /* 0x00017000ff007988 */ /* 0x0003e80008000815 */
[----:B-1---5:R-:W-:Y:S05]  /*33e0*/  CALL.REL.NOINC `($__internal_1_$__cuda_sm10x_tcgen05_guardrail_trap_phase_invalid_during_alloc) ;  /* 0x0000006800247944 */ /* 0x022fea0003c00000 */
.L_x_63:
[----:B------:R-:W-:Y:S05]  /*33f0*/  WARPSYNC.ALL ;  /* 0x0000000000007948 */ /* 0x000fea0003800000 */
[----:B------:R-:W2:Y:S01]  /*3400*/  S2UR UR4, SR_CgaCtaId ;  /* 0x00000000000479c3 */ /* 0x000ea20000008800 */
[----:B------:R-:W-:Y:S01]  /*3410*/  UMOV UR18, 0x400 ;  /* 0x0000040000127882 */ /* 0x000fe20000000000 */
[----:B------:R-:W-:-:S06]  /*3420*/  NOP ;  /* 0x0000000000007918 */ /* 0x000fcc0000000000 */
[----:B------:R-:W-:Y:S06]  /*3430*/  BAR.ARV 0x6, 0xa0 ;  /* 0x0182800000007b1d */ /* 0x000fec0000002000 */
[----:B------:R-:W3:Y:S01]  /*3440*/  LDCU UR5, c[0x0][0x38c] ;  /* 0x00007180ff0577ac */ /* 0x000ee20008000800 */
[----:B------:R-:W-:Y:S01]  /*3450*/  LOP3.LUT R3, R3, 0xffff, RZ, 0xc0, !PT ;  /* 0x0000ffff03037812 */ /* 0x000fe200078ec0ff */
[----:B------:R-:W-:Y:S01]  /*3460*/  IMAD.MOV.U32 R11, RZ, RZ, 0x1 ;  /* 0x00000001ff0b7424 */ /* 0x000fe200078e00ff */
[----:B------:R-:W-:Y:S01]  /*3470*/  CS2R R8, SRZ ;  /* 0x0000000000087805 */ /* 0x000fe2000001ff00 */
[----:B------:R-:W4:Y:S01]  /*3480*/  LDCU UR8, c[0x0][0x38c] ;  /* 0x00007180ff0877ac */ /* 0x000f220008000800 */
[----:B------:R-:W-:Y:S01]  /*3490*/  R2UR UR20, R3 ;  /* 0x00000000031472ca */ /* 0x000fe200000e0000 */
[----:B------:R-:W-:Y:S01]  /*34a0*/  IMAD.MOV.U32 R10, RZ, RZ, RZ ;  /* 0x000000ffff0a7224 */ /* 0x000fe200078e00ff */
[----:B------:R-:W-:Y:S01]  /*34b0*/  UMOV UR22, URZ ;  /* 0x000000ff00167c82 */ /* 0x000fe20008000000 */
[----:B------:R-:W-:Y:S01]  /*34c0*/  UMOV UR14, URZ ;  /* 0x000000ff000e7c82 */ /* 0x000fe20008000000 */
[----:B--2---:R-:W-:Y:S01]  /*34d0*/  ULEA UR18, UR4, UR18, 0x18 ;  /* 0x0000001204127291 */ /* 0x004fe2000f8ec0ff */
[----:B------:R-:W-:Y:S01]  /*34e0*/  UMOV UR26, 0x0 ;  /* 0x00000000001a7882 */ /* 0x000fe20000000000 */
[----:B------:R-:W-:-:S02]  /*34f0*/  UMOV UR27, 0x4380490 ;  /* 0x04380490001b7882 */ /* 0x000fc40000000000 */
[----:B------:R-:W-:Y:S02]  /*3500*/  UIADD3 UR6, UPT, UPT, UR18, 0xe400, URZ ;  /* 0x0000e40012067890 */ /* 0x000fe4000fffe0ff */
[----:B------:R-:W-:Y:S02]  /*3510*/  UIADD3 UR7, UPT, UPT, UR18, 0x17400, URZ ;  /* 0x0001740012077890 */ /* 0x000fe4000fffe0ff */
[----:B---3--:R-:W-:Y:S01]  /*3520*/  UIADD3 UR5, UPT, UPT, UR5, 0x1f, URZ ;  /* 0x0000001f05057890 */ /* 0x008fe2000fffe0ff */
[----:B-1----:R-:W1:Y:S01]  /*3530*/  LDS R0, [UR18+0x170] ;  /* 0x00017012ff007984 */ /* 0x002e620008000800 */
[----:B------:R-:W-:Y:S02]  /*3540*/  USHF.R.U32.HI UR6, URZ, 0x4, UR6 ;  /* 0x00000004ff067899 */ /* 0x000fe40008011606 */
[----:B------:R-:W-:Y:S02]  /*3550*/  USHF.R.S32.HI UR4, URZ, 0x1f, UR5 ;  /* 0x0000001fff047899 */ /* 0x000fe40008011405 */
[----:B------:R-:W-:-:S02]  /*3560*/  ULOP3.LUT UR6, UR6, 0x3fff, URZ, 0xc0, !UPT ;  /* 0x00003fff06067892 */ /* 0x000fc4000f8ec0ff */
[----:B------:R-:W-:Y:S02]  /*3570*/  ULEA.HI UR4, UR4, UR5, URZ, 0x5 ;  /* 0x0000000504047291 */ /* 0x000fe4000f8f28ff */
[----:B------:R-:W-:Y:S02]  /*3580*/  USHF.R.U32.HI UR5, URZ, 0x4, UR7 ;  /* 0x00000004ff057899 */ /* 0x000fe40008011607 */
[----:B------:R-:W-:Y:S02]  /*3590*/  USHF.R.S32.HI UR28, URZ, 0x5, UR4 ;  /* 0x00000005ff1c7899 */ /* 0x000fe40008011404 */
[----:B------:R-:W-:Y:S02]  /*35a0*/  ULOP3.LUT UR4, UR5, 0x3fff, URZ, 0xc0, !UPT ;  /* 0x00003fff05047892 */ /* 0x000fe4000f8ec0ff */
[----:B------:R-:W-:Y:S02]  /*35b0*/  UISETP.LT.AND UP0, UPT, UR28, 0x1, UPT ;  /* 0x000000011c00788c */ /* 0x000fe4000bf01270 */
[----:B------:R-:W-:-:S02]  /*35c0*/  ULOP3.LUT UR21, UR6, 0x10000, URZ, 0xfc, !UPT ;  /* 0x0001000006157892 */ /* 0x000fc4000f8efcff */
[----:B------:R-:W-:Y:S02]  /*35d0*/  USEL UR29, UR28, 0x1, !UP0 ;  /* 0x000000011c1d7887 */ /* 0x000fe4000c000000 */
[----:B------:R-:W-:Y:S02]  /*35e0*/  ULOP3.LUT UR4, UR4, 0x10000, URZ, 0xfc, !UPT ;  /* 0x0001000004047892 */ /* 0x000fe4000f8efcff */
[----:B------:R-:W-:Y:S02]  /*35f0*/  UIADD3 UR29, UPT, UPT, -UR29, URZ, URZ ;  /* 0x000000ff1d1d7290 */ /* 0x000fe4000fffe1ff */
[----:B----4-:R-:W-:Y:S01]  /*3600*/  UISETP.GE.AND UP4, UPT, UR8, 0x1, UPT ;  /* 0x000000010800788c */ /* 0x010fe2000bf86270 */
[----:B------:R-:W-:Y:S01]  /*3610*/  UMOV UR24, 0x0 ;  /* 0x0000000000187882 */ /* 0x000fe20000000000 */
[----:B------:R-:W-:Y:S01]  /*3620*/  UMOV UR25, 0x4380490 ;  /* 0x0438049000197882 */ /* 0x000fe20000000000 */
[----:B-1----:R-:W-:-:S15]  /*3630*/  R2UR UR30, R0 ;  /* 0x00000000001e72ca */ /* 0x002fde00000e0000 */
.L_x_72:
[----:B------:R-:W-:Y:S02]  /*3640*/  LEA R0, R10, UR18, 0x3 ;  /* 0x000000120a007c11 */ /* 0x000fe4000f8e18ff */
[----:B------:R-:W-:Y:S02]  /*3650*/  SHF.L.U32 R5, R9, 0x1f, RZ ;  /* 0x0000001f09057819 */ /* 0x000fe400000006ff */
[----:B------:R-:W-:Y:S01]  /*3660*/  PLOP3.LUT P0, PT, PT, PT, UP4, 0x80, 0x8 ;  /* 0x000000000008781c */ /* 0x000fe20003f0f048 */
[----:B------:R-:W-:Y:S01]  /*3670*/  VIADD R3, R0, 0xd0 ;  /* 0x000000d000037836 */ /* 0x000fe20000000000 */
[----:B-1----:R-:W1:Y:S02]  /*3680*/  SYNCS.PHASECHK.TRANS64.TRYWAIT P1, [R0+URZ+0xc0], R5 ;  /* 0x0000c005000075a7 */ /* 0x002e6400080211ff */
[----:B-1----:R-:W-:Y:S09]  /*3690*/  @!P1 BRA `(.L_x_66) ;  /* 0x00000060002c9947 */ /* 0x002ff20003800000 */
.L_x_146:
[----:B------:R-:W-:Y:S01]  /*36a0*/  LEA R4, R10, UR18, 0x4 ;  /* 0x000000120a047c11 */ /* 0x000fe2000f8e20ff */
[----:B------:R-:W-:Y:S01]  /*36b0*/  @UP4 ULEA UR5, UR14, UR18, 0x3 ;  /* 0x000000120e054291 */ /* 0x000fe2000f8e18ff */
[----:B------:R-:W-:Y:S01]  /*36c0*/  PLOP3.LUT P1, PT, PT, PT, PT, 0x80, 0x8 ;  /* 0x000000000008781c */ /* 0x000fe20003f2f070 */
[----:B------:R-:W-:Y:S01]  /*36d0*/  ULEA UR23, UR22, UR18, 0x3 ;  /* 0x0000001216177291 */ /* 0x000fe2000f8e18ff */
[----:B------:R-:W-:Y:S02]  /*36e0*/  PRMT R3, RZ, 0x654, R3 ;  /* 0x00000654ff037816 */ /* 0x000fe40000000003 */
[----:B-1----:R-:W1:Y:S01]  /*36f0*/  LDS.128 R4, [R4+0x150] ;  /* 0x0001500004047984 */ /* 0x002e620000000c00 */
[----:B------:R-:W-:Y:S02]  /*3700*/  @P0 SHF.L.U32 R2, R8, 0x1f, RZ ;  /* 0x0000001f08020819 */ /* 0x000fe400000006ff */
[----:B------:R-:W-:Y:S01]  /*3710*/  SHF.L.U32 R0, R11, 0x1f, RZ ;  /* 0x0000001f0b007819 */ /* 0x000fe200000006ff */
[----:B------:R-:W-:Y:S01]  /*3720*/  @!PT LDS RZ, [RZ] ;  /* 0x00000000fffff984 */ /* 0x000fe20000000800 */
[----:B------:R-:W-:Y:S01]  /*3730*/  @!PT LDS RZ, [RZ] ;  /* 0x00000000fffff984 */ /* 0x000fe20000000800 */
[----:B------:R-:W-:Y:S01]  /*3740*/  @!PT LDS RZ, [RZ] ;  /* 0x00000000fffff984 */ /* 0x000fe20000000800 */
[----:B------:R-:W-:Y:S01]  /*3750*/  @!PT LDS RZ, [RZ] ;  /* 0x00000000fffff984 */ /* 0x000fe20000000800 */
[----:B------:R2:W-:Y:S06]  /*3760*/  MEMBAR.ALL.CTA ;  /* 0x0000000000007992 */ /* 0x0005ec0000008000 */
[----:B--2---:R-:W2:Y:S02]  /*3770*/  FENCE.VIEW.ASYNC.S ;  /* 0x00000000000073c6 */ /* 0x004ea40000000000 */
[----:B--2---:R2:W-:Y:S01]  /*3780*/  SYNCS.ARRIVE.TRANS64.RED.A1T0 RZ, [R3+URZ], RZ ;  /* 0x000000ff03ff79a7 */ /* 0x0045e200081004ff */
[----:B------:R2:W3:Y:S01]  /*3790*/  @P0 SYNCS.PHASECHK.TRANS64.TRYWAIT P1, [UR5], R2 ;  /* 0x00000002ff0005a7 */ /* 0x0004e20008021105 */
[----:B------:R-:W-:-:S04]  /*37a0*/  ULEA.HI UR5, UR22, UR22, URZ, 0x1 ;  /* 0x0000001616057291 */ /* 0x000fc8000f8f08ff */
[----:B------:R-:W-:Y:S02]  /*37b0*/  ULOP3.LUT UR6, UR5, 0xffe, URZ, 0xc0, !UPT ;  /* 0x00000ffe05067892 */ /* 0x000fe4000f8ec0ff */
[----:B------:R-:W-:Y:S02]  /*37c0*/  USHF.R.U32.HI UR19, URZ, 0x1, UR5 ;  /* 0x00000001ff137899 */ /* 0x000fe40008011605 */
[----:B------:R-:W-:Y:S02]  /*37d0*/  UIADD3 UR5, UPT, UPT, -UR6, UR22, URZ ;  /* 0x0000001606057290 */ /* 0x000fe4000fffe1ff */
[----:B------:R-:W-:-:S04]  /*37e0*/  UIMAD UR19, UR19, 0xe0, UR30 ;  /* 0x000000e0131378a4 */ /* 0x000fc8000f8e021e */
[----:B------:R-:W-:Y:S01]  /*37f0*/  ULEA UR19, UR5, UR19, 0x14 ;  /* 0x0000001305137291 */ /* 0x000fe2000f8ea0ff */
[----:B------:R-:W4:Y:S02]  /*3800*/  SYNCS.PHASECHK.TRANS64.TRYWAIT P0, [UR23+0x100], R0 ;  /* 0x00010000ff0075a7 */ /* 0x000f240008001117 */
[----:B-1234-:R-:W-:Y:S09]  /*3810*/  @!P0 BRA `(.L_x_67) ;  /* 0x0000005c00e08947 */ /* 0x01eff20003800000 */
.L_x_148:
[----:B------:R-:W-:Y:S01]  /*3820*/  IADD3 R10, PT, PT, R10, 0x1, RZ ;  /* 0x000000010a0a7810 */ /* 0x000fe20007ffe0ff */
[----:B------:R-:W-:Y:S06]  /*3830*/  BRA.U !UP4, `(.L_x_68) ;  /* 0x000000010c987547 */ /* 0x000fec000b800000 */
[----:B------:R-:W-:Y:S01]  /*3840*/  UPLOP3.LUT UP2, UPT, UPT, UPT, UPT, 0x40, 0x4 ;  /* 0x000000000004789c */ /* 0x000fe20003f4e870 */
[----:B------:R-:W-:Y:S01]  /*3850*/  UMOV UR16, UR29 ;  /* 0x0000001d00107c82 */ /* 0x000fe20008000000 */
[----:B------:R-:W-:Y:S01]  /*3860*/  UMOV UR15, UR28 ;  /* 0x0000001c000f7c82 */ /* 0x000fe20008000000 */
[----:B------:R-:W-:-:S08]  /*3870*/  UMOV UR5, UR14 ;  /* 0x0000000e00057c82 */ /* 0x000fd00008000000 */
.L_x_71:
[----:B------:R-:W-:Y:S02]  /*3880*/  UIADD3 UR16, UPT, UPT, UR16, 0x1, URZ ;  /* 0x0000000110107890 */ /* 0x000fe4000fffe0ff */
[----:B--2---:R-:W-:Y:S02]  /*3890*/  ULEA UR7, UR5, UR18, 0x3 ;  /* 0x0000001205077291 */ /* 0x004fe4000f8e18ff */
[----:B------:R-:W-:Y:S01]  /*38a0*/  UISETP.NE.AND UP3, UPT, UR16, URZ, UPT ;  /* 0x000000ff1000728c */ /* 0x000fe2000bf65270 */
[----:B---3--:R-:W-:Y:S10]  /*38b0*/  @P1 BRA `(.L_x_69) ;  /* 0x00000000000c1947 */ /* 0x008ff40003800000 */
[----:B-1----:R-:W-:Y:S04]  /*38c0*/  SHF.L.U32 R3, R8, 0x1f, RZ ;  /* 0x0000001f08037819 */ /* 0x002fe800000006ff */
[----:B------:R-:W1:Y:S02]  /*38d0*/  SYNCS.PHASECHK.TRANS64.TRYWAIT P0, [UR7], R3 ;  /* 0x00000003ff0075a7 */ /* 0x000e640008001107 */
[----:B-1----:R-:W-:Y:S05]  /*38e0*/  @!P0 BRA `(.L_x_70) ;  /* 0x0000005c00c48947 */ /* 0x002fea0003800000 */
.L_x_69:
[----:B------:R-:W-:Y:S01]  /*38f0*/  UISETP.NE.AND UP0, UPT, UR15, 0x1, UPT ;  /* 0x000000010f00788c */ /* 0x000fe2000bf05270 */
[----:B------:R-:W-:Y:S01]  /*3900*/  PLOP3.LUT P1, PT, PT, PT, PT, 0x80, 0x8 ;  /* 0x000000000008781c */ /* 0x000fe20003f2f070 */
[----:B------:R-:W-:Y:S02]  /*3910*/  UIADD3 UR6, UPT, UPT, UR5, 0x1, URZ ;  /* 0x0000000105067890 */ /* 0x000fe4000fffe0ff */
[----:B------:R-:W-:Y:S02]  /*3920*/  UIADD3 UR17, UPT, UPT, UR7, 0x48, URZ ;  /* 0x0000004807117890 */ /* 0x000fe4000fffe0ff */
[----:B------:R-:W-:Y:S01]  /*3930*/  UISETP.NE.AND UP1, UPT, UR6, 0x9, UPT ;  /* 0x000000090600788c */ /* 0x000fe2000bf25270 */
[----:B------:R-:W-:Y:S01]  /*3940*/  PLOP3.LUT P0, PT, PT, PT, UP0, 0x80, 0x8 ;  /* 0x000000000008781c */ /* 0x000fe20003f0f008 */
[----:B------:R-:W-:Y:S02]  /*3950*/  UIADD3 UR15, UPT, UPT, UR15, -0x1, URZ ;  /* 0xffffffff0f0f7890 */ /* 0x000fe4000fffe0ff */
[----:B------:R-:W-:Y:S02]  /*3960*/  USEL UR8, URZ, 0x1, UP1 ;  /* 0x00000001ff087887 */ /* 0x000fe40008800000 */
[----:B------:R-:W-:Y:S01]  /*3970*/  USEL UR14, UR6, URZ, UP1 ;  /* 0x000000ff060e7287 */ /* 0x000fe20008800000 */
[----:B------:R-:W-:Y:S01]  /*3980*/  UMOV UR7, 0x80004020 ;  /* 0x8000402000077882 */ /* 0x000fe20000000000 */
[----:B------:R-:W-:Y:S02]  /*3990*/  UMOV UR9, 0x80004020 ;  /* 0x8000402000097882 */ /* 0x000fe40000000000 */
[----:B------:R-:W-:Y:S01]  /*39a0*/  @UP0 ULEA UR6, UR14, UR18, 0x3 ;  /* 0x000000120e060291 */ /* 0x000fe2000f8e18ff */
[----:B------:R-:W-:Y:S01]  /*39b0*/  LOP3.LUT R8, R8, UR8, RZ, 0x3c, !PT ;  /* 0x0000000808087c12 */ /* 0x000fe2000f8e3cff */
[----:B------:R-:W-:Y:S01]  /*39c0*/  ULEA UR8, UR5, UR21, 0x8 ;  /* 0x0000001505087291 */ /* 0x000fe2000f8e40ff */
[----:B------:R-:W-:Y:S02]  /*39d0*/  UMOV UR13, 0x80004020 ;  /* 0x80004020000d7882 */ /* 0x000fe40000000000 */
[----:B-1----:R-:W-:Y:S01]  /*39e0*/  @P0 SHF.L.U32 R0, R8, 0x1f, RZ ;  /* 0x0000001f08000819 */ /* 0x002fe200000006ff */
[----:B------:R-:W-:Y:S01]  /*39f0*/  UIADD3 UR10, UPT, UPT, UR8, 0x2, URZ ;  /* 0x00000002080a7890 */ /* 0x000fe2000fffe0ff */
[----:B------:R-:W-:Y:S02]  /*3a00*/  UMOV UR11, 0x80004020 ;  /* 0x80004020000b7882 */ /* 0x000fe40000000000 */
[----:B------:R2:W3:Y:S01]  /*3a10*/  @P0 SYNCS.PHASECHK.TRANS64.TRYWAIT P1, [UR6], R0 ;  /* 0x00000000ff0005a7 */ /* 0x0004e20008021106 */
[----:B------:R-:W-:Y:S03]  /*3a20*/  UIMAD UR6, UR5, 0x380, UR4 ;  /* 0x00000380050678a4 */ /* 0x000fe6000f8e0204 */
[----:B------:R-:W-:Y:S01]  /*3a30*/  UMOV UR5, UR14 ;  /* 0x0000000e00057c82 */ /* 0x000fe20008000000 */
[----:B------:R-:W-:Y:S05]  /*3a40*/  UIADD3 UR12, UPT, UPT, UR6, 0x2, URZ ;  /* 0x00000002060c7890 */ /* 0x000fea000fffe0ff */
[----:B------:R2:W-:Y:S01]  /*3a50*/  UTCHMMA gdesc[UR8], gdesc[UR6], tmem[UR19], tmem[UR26], idesc[UR27], UP2 ;  /* 0x00ff1a06080075ea */ /* 0x0005e20009000013 */
[----:B------:R-:W-:Y:S03]  /*3a60*/  UPLOP3.LUT UP2, UPT, UPT, UPT, UPT, 0x80, 0x8 ;  /* 0x000000000008789c */ /* 0x000fe60003f4f070 */
[----:B------:R2:W-:Y:S01]  /*3a70*/  UTCHMMA gdesc[UR10], gdesc[UR12], tmem[UR19], tmem[UR24], idesc[UR25], UPT ;  /* 0x00ff180c0a0075ea */ /* 0x0005e2000b800013 */
[----:B------:R2:W-:Y:S01]  /*3a80*/  UTCBAR.MULTICAST [UR17], URZ, UR20 ;  /* 0x000000ff110073e9 */ /* 0x0005e20008000814 */
[----:B------:R-:W-:Y:S06]  /*3a90*/  BRA.U UP3, `(.L_x_71) ;  /* 0xfffffffd03787547 */ /* 0x000fec000b83ffff */
.L_x_68:
[----:B------:R-:W-:Y:S01]  /*3aa0*/  UIADD3 UR5, UPT, UPT, UR22, 0x1, URZ ;  /* 0x0000000116057890 */ /* 0x000fe2000fffe0ff */
[----:B------:R-:W-:Y:S01]  /*3ab0*/  LOP3.LUT P0, RZ, R6, 0x1, RZ, 0xc0, !PT ;  /* 0x0000000106ff7812 */ /* 0x000fe2000780c0ff */
[----:B--2---:R-:W-:Y:S01]  /*3ac0*/  UIADD3 UR6, UPT, UPT, UR23, 0xe0, URZ ;  /* 0x000000e017067890 */ /* 0x004fe2000fffe0ff */
[----:B---3--:R-:W-:Y:S01]  /*3ad0*/  ISETP.NE.AND P1, PT, R10, 0x2, PT ;  /* 0x000000020a00780c */ /* 0x008fe20003f25270 */
[----:B------:R-:W-:-:S03]  /*3ae0*/  UISETP.NE.AND UP0, UPT, UR5, 0x4, UPT ;  /* 0x000000040500788c */ /* 0x000fc6000bf05270 */
[----:B-1----:R-:W-:Y:S01]  /*3af0*/  SEL R0, RZ, 0x1, P1 ;  /* 0x00000001ff007807 */ /* 0x002fe20000800000 */
[----:B------:R-:W-:Y:S01]  /*3b00*/  USEL UR7, URZ, 0x1, UP0 ;  /* 0x00000001ff077887 */ /* 0x000fe20008000000 */
[----:B------:R-:W-:Y:S01]  /*3b10*/  SEL R10, R10, RZ, P1 ;  /* 0x000000ff0a0a7207 */ /* 0x000fe20000800000 */
[----:B------:R-:W-:Y:S01]  /*3b20*/  USEL UR22, UR5, URZ, UP0 ;  /* 0x000000ff05167287 */ /* 0x000fe20008000000 */
[----:B------:R1:W-:Y:S01]  /*3b30*/  UTCBAR [UR6], URZ ;  /* 0x000000ff060073e9 */ /* 0x0003e200080000ff */
[----:B------:R-:W-:Y:S02]  /*3b40*/  LOP3.LUT R9, R9, R0, RZ, 0x3c, !PT ;  /* 0x0000000009097212 */ /* 0x000fe400078e3cff */
[----:B------:R-:W-:Y:S01]  /*3b50*/  LOP3.LUT R11, R11, UR7, RZ, 0x3c, !PT ;  /* 0x000000070b0b7c12 */ /* 0x000fe2000f8e3cff */
[----:B------:R-:W-:Y:S07]  /*3b60*/  @P0 BRA `(.L_x_72) ;  /* 0xfffffff800b40947 */ /* 0x000fee000383ffff */
[----:B------:R-:W2:Y:S01]  /*3b70*/  S2UR UR8, SR_CgaCtaId ;  /* 0x00000000000879c3 */ /* 0x000ea20000008800 */
[----:B------:R-:W-:Y:S01]  /*3b80*/  ELECT P0, URZ, PT ;  /* 0x0000000000ff782f */ /* 0x000fe20003800000 */
[----:B------:R-:W-:Y:S01]  /*3b90*/  IMAD.MOV.U32 R0, RZ, RZ, 0x1 ;  /* 0x00000001ff007424 */ /* 0x000fe200078e00ff */
[----:B------:R-:W-:Y:S01]  /*3ba0*/  UIADD3 UR18, UPT, UPT, UR18, 0x100, URZ ;  /* 0x0000010012127890 */ /* 0x000fe2000fffe0ff */
[----:B------:R-:W-:Y:S01]  /*3bb0*/  SHF.L.U32 R3, R11, 0x1f, RZ ;  /* 0x0000001f0b037819 */ /* 0x000fe200000006ff */
[----:B------:R-:W-:-:S03]  /*3bc0*/  UMOV UR4, 0x40 ;  /* 0x0000004000047882 */ /* 0x000fc60000000000 */
[----:B------:R-:W-:Y:S01]  /*3bd0*/  UVIRTCOUNT.DEALLOC.SMPOOL 0x80 ;  /* 0x000000800000784c */ /* 0x000fe20000000000 */
[----:B--2---:R-:W-:Y:S02]  /*3be0*/  ULEA UR8, UR8, UR4, 0x18 ;  /* 0x0000000408087291 */ /* 0x004fe4000f8ec0ff */
[----:B------:R-:W-:-:S07]  /*3bf0*/  ULEA UR4, UR22, UR18, 0x3 ;  /* 0x0000001216047291 */ /* 0x000fce000f8e18ff */
[----:B------:R2:W-:Y:S02]  /*3c00*/  @P0 STS.U8 [UR8+0x1c], R0 ;  /* 0x00001c00ff000988 */ /* 0x0005e40008000008 */
[----:B------:R-:W3:Y:S02]  /*3c10*/  SYNCS.PHASECHK.TRANS64.TRYWAIT P0, [UR4], R3 ;  /* 0x00000003ff0075a7 */ /* 0x000ee40008001104 */
[----:B--23--:R-:W-:Y:S05]  /*3c20*/  @!P0 BRA `(.L_x_73) ;  /* 0x0000005c000c8947 */ /* 0x00cfea0003800000 */
.L_x_151:
[----:B------:R-:W-:-:S04]  /*3c30*/  UIADD3 UR4, UPT, UPT, UR22, 0x1, URZ ;  /* 0x0000000116047890 */ /* 0x000fc8000fffe0ff */
[----:B------:R-:W-:-:S04]  /*3c40*/  UISETP.NE.AND UP0, UPT, UR4, 0x4, UPT ;  /* 0x000000040400788c */ /* 0x000fc8000bf05270 */
[----:B-1----:R-:W-:Y:S02]  /*3c50*/  USEL UR6, URZ, 0x1, UP0 ;  /* 0x00000001ff067887 */ /* 0x002fe40008000000 */
[----:B------:R-:W-:-:S04]  /*3c60*/  USEL UR4, UR4, URZ, UP0 ;  /* 0x000000ff04047287 */ /* 0x000fc80008000000 */
[----:B------:R-:W-:Y:S01]  /*3c70*/  ULEA UR5, UR4, UR18, 0x3 ;  /* 0x0000001204057291 */ /* 0x000fe2000f8e18ff */
[----:B------:R-:W-:-:S04]  /*3c80*/  LOP3.LUT R2, R11, UR6, RZ, 0x3c, !PT ;  /* 0x000000060b027c12 */ /* 0x000fc8000f8e3cff */
[----:B--2---:R-:W-:-:S04]  /*3c90*/  SHF.L.U32 R3, R2, 0x1f, RZ ;  /* 0x0000001f02037819 */ /* 0x004fc800000006ff */
[----:B------:R-:W1:Y:S02]  /*3ca0*/  SYNCS.PHASECHK.TRANS64.TRYWAIT P0, [UR5], R3 ;  /* 0x00000003ff0075a7 */ /* 0x000e640008001105 */
[----:B-1----:R-:W-:Y:S05]  /*3cb0*/  @!P0 BRA `(.L_x_74) ;  /* 0x0000005c00008947 */ /* 0x002fea0003800000 */
.L_x_153:
        /* <DEDUP_REMOVED lines=9> */
.L_x_155:
[----:B------:R-:W-:-:S04]  /*3d50*/  UIADD3 UR4, UPT, UPT, UR4, 0x1, URZ ;  /* 0x0000000104047890 */ /* 0x000fc8000fffe0ff */
[----:B------:R-:W-:-:S04]  /*3d60*/  UISETP.NE.AND UP0, UPT, UR4, 0x4, UPT ;  /* 0x000000040400788c */ /* 0x000fc8000bf05270 */
[----:B------:R-:W-:Y:S02]  /*3d70*/  USEL UR5, URZ, 0x1, UP0 ;  /* 0x00000001ff057887 */ /* 0x000fe40008000000 */
[----:B------:R-:W-:-:S04]  /*3d80*/  USEL UR4, UR4, URZ, UP0 ;  /* 0x000000ff04047287 */ /* 0x000fc80008000000 */
[----:B------:R-:W-:Y:S01]  /*3d90*/  ULEA UR4, UR4, UR18, 0x3 ;  /* 0x0000001204047291 */ /* 0x000fe2000f8e18ff */
[----:B-1----:R-:W-:-:S04]  /*3da0*/  LOP3.LUT R3, R2, UR5, RZ, 0x3c, !PT ;  /* 0x0000000502037c12 */ /* 0x002fc8000f8e3cff */
[----:B------:R-:W-:-:S04]  /*3db0*/  SHF.L.U32 R3, R3, 0x1f, RZ ;  /* 0x0000001f03037819 */ /* 0x000fc800000006ff */
[----:B------:R-:W1:Y:S02]  /*3dc0*/  SYNCS.PHASECHK.TRANS64.TRYWAIT P0, [UR4], R3 ;  /* 0x00000003ff0075a7 */ /* 0x000e640008001104 */
[----:B-1----:R-:W-:Y:S05]  /*3dd0*/  @!P0 BRA `(.L_x_76) ;  /* 0x0000005800e88947 */ /* 0x002fea0003800000 */
.L_x_157:
[----:B------:R-:W-:Y:S01]  /*3de0*/  NOP ;  /* 0x0000000000007918 */ /* 0x000fe20000000000 */
[----:B-1----:R-:W1:Y:S01]  /*3df0*/  LDS R0, [UR8+0x14] ;  /* 0x00001408ff007984 */ /* 0x002e620008000800 */
[----:B------:R-:W-:Y:S01]  /*3e00*/  ULOP3.LUT UR4, UR30, 0xffff, URZ, 0xc0, !UPT ;  /* 0x0000ffff1e047892 */ /* 0x000fe2000f8ec0ff */
[----:B------:R-:W-:Y:S01]  /*3e10*/  UMOV UR5, 0xffff ;  /* 0x0000ffff00057882 */ /* 0x000fe20000000000 */
[----:B------:R-:W-:Y:S02]  /*3e20*/  UMOV UR6, 0x1 ;  /* 0x0000000100067882 */ /* 0x000fe40000000000 */
[----:B------:R-:W-:-:S04]  /*3e30*/  USHF.R.U32.HI UR4, URZ, 0x5, UR4 ;  /* 0x00000005ff047899 */ /* 0x000fc80008011604 */
[----:B------:R-:W-:Y:S02]  /*3e40*/  USHF.L.U32 UR5, UR5, UR4, URZ ;  /* 0x0000000405057299 */ /* 0x000fe400080006ff */
[----:B------:R-:W-:-:S04]  /*3e50*/  USHF.L.U32 UR4, UR6, UR4, URZ ;  /* 0x0000000406047299 */ /* 0x000fc800080006ff */
[----:B-1----:R-:W-:-:S04]  /*3e60*/  LOP3.LUT R0, R0, UR5, RZ, 0xc0, !PT ;  /* 0x0000000500007c12 */ /* 0x002fc8000f8ec0ff */
[----:B------:R-:W-:-:S13]  /*3e70*/  ISETP.NE.AND P0, PT, R0, UR5, PT ;  /* 0x0000000500007c0c */ /* 0x000fda000bf05270 */
[----:B------:R-:W-:Y:S05]  /*3e80*/  @P0 BRA `(.L_x_77) ;  /* 0x0000000000580947 */ /* 0x000fea0003800000 */
[----:B------:R-:W1:Y:S02]  /*3e90*/  LDS R0, [UR8+0x18] ;  /* 0x00001808ff007984 */ /* 0x000e640008000800 */
[----:B-1----:R-:W-:-:S04]  /*3ea0*/  LOP3.LUT R0, R0, UR4, RZ, 0xc0, !PT ;  /* 0x0000000400007c12 */ /* 0x002fc8000f8ec0ff */
[----:B------:R-:W-:-:S13]  /*3eb0*/  ISETP.NE.AND P0, PT, R0, UR4, PT ;  /* 0x0000000400007c0c */ /* 0x000fda000bf05270 */
[----:B------:R-:W-:Y:S05]  /*3ec0*/  @P0 BRA `(.L_x_78) ;  /* 0x00000000003c0947 */ /* 0x000fea0003800000 */
[----:B------:R-:W1:Y:S01]  /*3ed0*/  S2R R2, SR_LANEID ;  /* 0x0000000000027919 */ /* 0x000e620000000000 */
[----:B------:R-:W-:Y:S01]  /*3ee0*/  ULOP3.LUT UR5, URZ, UR5, URZ, 0x33, !UPT ;  /* 0x00000005ff057292 */ /* 0x000fe2000f8e33ff */
[----:B------:R-:W-:Y:S01]  /*3ef0*/  LOP3.LUT R4, RZ, UR4, RZ, 0x33, !PT ;  /* 0x00000004ff047c12 */ /* 0x000fe2000f8e33ff */
[----:B------:R-:W-:Y:S02]  /*3f00*/  VOTEU.ANY UR4, UPT, PT ;  /* 0x0000000000047886 */ /* 0x000fe400038e0100 */
[----:B------:R-:W-:Y:S01]  /*3f10*/  UFLO.U32 UR4, UR4 ;  /* 0x00000004000472bd */ /* 0x000fe200080e0000 */
[----:B------:R-:W2:Y:S01]  /*3f20*/  REDUX UR6, R4 ;  /* 0x00000000040673c4 */ /* 0x000ea20000000000 */
[----:B------:R-:W-:-:S06]  /*3f30*/  IMAD.U32 R0, RZ, RZ, UR5 ;  /* 0x00000005ff007e24 */ /* 0x000fcc000f8e00ff */
[----:B------:R3:W-:Y:S01]  /*3f40*/  UTCATOMSWS.AND URZ, UR5 ;  /* 0x0000000500ff79e3 */ /* 0x0007e20008000000 */
[----:B------:R-:W4:Y:S01]  /*3f50*/  REDUX UR7, R0 ;  /* 0x00000000000773c4 */ /* 0x000f220000000000 */
[----:B-1----:R-:W-:Y:S01]  /*3f60*/  ISETP.EQ.U32.AND P0, PT, R2, UR4, PT ;  /* 0x0000000402007c0c */ /* 0x002fe2000bf02070 */
[----:B--2---:R-:W-:Y:S01]  /*3f70*/  IMAD.U32 R2, RZ, RZ, UR6 ;  /* 0x00000006ff027e24 */ /* 0x004fe2000f8e00ff */
[----:B----4-:R-:W-:-:S11]  /*3f80*/  MOV R3, UR7 ;  /* 0x0000000700037c02 */ /* 0x010fd60008000f00 */
[----:B------:R3:W-:Y:S04]  /*3f90*/  @P0 ATOMS.AND RZ, [UR8+0x14], R3 ;  /* 0x00001403ffff098c */ /* 0x0007e8000a800008 */
[----:B------:R3:W-:Y:S01]  /*3fa0*/  @P0 ATOMS.AND RZ, [UR8+0x18], R2 ;  /* 0x00001802ffff098c */ /* 0x0007e2000a800008 */
[----:B------:R-:W-:Y:S05]  /*3fb0*/  BRA `(.L_x_79) ;  /* 0x0000000000147947 */ /* 0x000fea0003800000 */
.L_x_78:
[----:B------:R-:W-:Y:S02]  /*3fc0*/  MOV R2, 0x3fe0 ;  /* 0x00003fe000027802 */ /* 0x000fe40000000f00 */
[----:B-----5:R-:W-:Y:S05]  /*3fd0*/  CALL.REL.NOINC `($__internal_0_$__cuda_sm10x_tcgen05_guardrail_trap_col_being_dealloced_not_returned_by_alloc) ;  /* 0x0000005c001c7944 */ /* 0x020fea0003c00000 */
[----:B------:R-:W-:Y:S05]  /*3fe0*/  BRA `(.L_x_79) ;  /* 0x0000000000087947 */ /* 0x000fea0003800000 */
.L_x_77:
[----:B------:R-:W-:Y:S02]  /*3ff0*/  MOV R2, 0x4010 ;  /* 0x0000401000027802 */ /* 0x000fe40000000f00 */
[----:B-----5:R-:W-:Y:S05]  /*4000*/  CALL.REL.NOINC `($__internal_2_$__cuda_sm10x_tcgen05_guardrail_trap_unallocated_columns_being_dealloced) ;  /* 0x0000005c00287944 */ /* 0x020fea0003c00000 */
.L_x_79:
[----:B------:R-:W-:Y:S01]  /*4010*/  NOP ;  /* 0x0000000000007918 */ /* 0x000fe20000000000 */
[----:B---3--:R-:W-:Y:S05]  /*4020*/  EXIT ;  /* 0x000000000000794d */ /* 0x008fea0003800000 */
.L_x_61:
[----:B------:R-:W-:-:S09]  /*4030*/  UISETP.NE.OR UP0, UPT, UR14, 0x3, !UP3 ;  /* 0x000000030e00788c */ /* 0x000fd2000df05670 */
[----:B------:R-:W-:Y:S05]  /*4040*/  BRA.U UP0, `(.L_x_80) ;  /* 0x0000000d00f47547 */ /* 0x000fea000b800000 */
[----:B------:R-:W1:Y:S01]  /*4050*/  LDCU.64 UR4, c[0x0][0x888] ;  /* 0x00011100ff0477ac */ /* 0x000e620008000a00 */
[----:B------:R-:W2:Y:S01]  /*4060*/  LDC.64 R12, c[0x0][0x348] ;  /* 0x0000d200ff0c7b82 */ /* 0x000ea20000000a00 */
[----:B------:R-:W-:Y:S02]  /*4070*/  HFMA2 R9, -RZ, RZ, 0, 0 ;  /* 0x00000000ff097431 */ /* 0x000fe400000001ff */
[----:B------:R-:W-:Y:S01]  /*4080*/  IMAD.MOV.U32 R11, RZ, RZ, 0x1 ;  /* 0x00000001ff0b7424 */ /* 0x000fe200078e00ff */
[----:B------:R-:W3:Y:S01]  /*4090*/  LDCU UR44, c[0x0][0x370] ;  /* 0x00006e00ff2c77ac */ /* 0x000ee20008000800 */
[----:B------:R-:W-:Y:S01]  /*40a0*/  IMAD.MOV.U32 R10, RZ, RZ, RZ ;  /* 0x000000ffff0a7224 */ /* 0x000fe200078e00ff */
[----:B------:R-:W-:Y:S01]  /*40b0*/  MOV R8, 0x7000 ;  /* 0x0000700000087802 */ /* 0x000fe20000000f00 */
[----:B------:R-:W3:Y:S01]  /*40c0*/  LDCU.128 UR48, c[0x0][0xb10] ;  /* 0x00016200ff3077ac */ /* 0x000ee20008000c00 */
[----:B------:R-:W4:Y:S01]  /*40d0*/  LDCU UR37, c[0x0][0x374] ;  /* 0x00006e80ff2577ac */ /* 0x000f220008000800 */
[----:B------:R-:W4:Y:S01]  /*40e0*/  LDCU.64 UR42, c[0x0][0x890] ;  /* 0x00011200ff2a77ac */ /* 0x000f220008000a00 */
[----:B-1----:R-:W-:Y:S01]  /*40f0*/  UISETP.NE.U32.AND UP0, UPT, UR4, URZ, UPT ;  /* 0x000000ff0400728c */ /* 0x002fe2000bf05070 */
[----:B------:R-:W1:Y:S01]  /*4100*/  LDCU UR29, c[0x0][0xb0c] ;  /* 0x00016180ff1d77ac */ /* 0x000e620008000800 */
[----:B------:R-:W2:Y:S01]  /*4110*/  LDCU UR54, c[0x0][0xb20] ;  /* 0x00016400ff3677ac */ /* 0x000ea20008000800 */
[----:B------:R-:W2:Y:S01]  /*4120*/  LDCU UR4, c[0x0][0xb30] ;  /* 0x00016600ff0477ac */ /* 0x000ea20008000800 */
[----:B---3--:R-:W-:-:S02]  /*4130*/  UIMAD.WIDE.U32 UR8, UR44, UR48, URZ ;  /* 0x000000302c0872a5 */ /* 0x008fc4000f8e00ff */
[----:B----4-:R-:W-:Y:S02]  /*4140*/  UIMAD.WIDE.U32 UR10, UR37, UR51, URZ ;  /* 0x00000033250a72a5 */ /* 0x010fe4000f8e00ff */
[----:B------:R-:W-:Y:S02]  /*4150*/  UISETP.NE.U32.AND UP6, UPT, UR42, URZ, UPT ;  /* 0x000000ff2a00728c */ /* 0x000fe4000bfc5070 */
[----:B------:R-:W-:Y:S01]  /*4160*/  UISETP.NE.AND.EX UP5, UPT, UR5, URZ, UPT, UP0 ;  /* 0x000000ff0500728c */ /* 0x000fe2000bfa5300 */
[----:B------:R-:W-:Y:S01]  /*4170*/  UMOV UR6, 0x400 ;  /* 0x0000040000067882 */ /* 0x000fe20000000000 */
[----:B------:R-:W-:Y:S01]  /*4180*/  UISETP.NE.AND UP0, UPT, UR15, 0x1, UPT ;  /* 0x000000010f00788c */ /* 0x000fe2000bf05270 */
[----:B------:R-:W-:Y:S01]  /*4190*/  UMOV UR8, UR9 ;  /* 0x0000000900087c82 */ /* 0x000fe20008000000 */
[----:B------:R-:W-:Y:S01]  /*41a0*/  UMOV UR47, UR11 ;  /* 0x0000000b002f7c82 */ /* 0x000fe20008000000 */
[----:B------:R-:W-:Y:S02]  /*41b0*/  USEL UR53, URZ, 0x1, UP4 ;  /* 0x00000001ff357887 */ /* 0x000fe4000a000000 */
[----:B-1----:R-:W-:Y:S01]  /*41c0*/  UISETP.NE.AND UP0, UPT, UR29, 0x1, UPT ;  /* 0x000000011d00788c */ /* 0x002fe2000bf05270 */
[----:B------:R-:W-:Y:S01]  /*41d0*/  UMOV UR30, URZ ;  /* 0x000000ff001e7c82 */ /* 0x000fe20008000000 */
[----:B------:R-:W-:-:S02]  /*41e0*/  UPLOP3.LUT UP1, UPT, UPT, UPT, UPT, 0x40, 0x4 ;  /* 0x000000000004789c */ /* 0x000fc40003f2e870 */
[----:B------:R-:W-:Y:S01]  /*41f0*/  UISETP.GE.AND UP3, UPT, UR15, 0x1, UPT ;  /* 0x000000010f00788c */ /* 0x000fe2000bf66270 */
[----:B------:R-:W1:Y:S01]  /*4200*/  LDCU.64 UR22, c[0x0][0xb28] ;  /* 0x00016500ff1677ac */ /* 0x000e620008000a00 */
[----:B------:R-:W-:Y:S02]  /*4210*/  ULEA UR6, UR21, UR6, 0x18 ;  /* 0x0000000615067291 */ /* 0x000fe4000f8ec0ff */
[----:B------:R-:W-:Y:S02]  /*4220*/  UISETP.NE.AND.EX UP6, UPT, UR43, URZ, UPT, UP6 ;  /* 0x000000ff2b00728c */ /* 0x000fe4000bfc5360 */
[----:B------:R-:W-:Y:S02]  /*4230*/  USHF.R.U32.HI UR52, URZ, UR49, UR8 ;  /* 0x00000031ff347299 */ /* 0x000fe40008011608 */
[----:B--2---:R-:W-:Y:S02]  /*4240*/  USHF.R.U32.HI UR47, URZ, UR54, UR47 ;  /* 0x00000036ff2f7299 */ /* 0x004fe4000801162f */
[----:B------:R-:W-:-:S02]  /*4250*/  UISETP.NE.AND UP0, UPT, UR50, 0x1, UPT ;  /* 0x000000013200788c */ /* 0x000fc4000bf05270 */
[----:B------:R-:W-:-:S11]  /*4260*/  UISETP.NE.AND UP4, UPT, UR4, 0x1, UPT ;  /* 0x000000010400788c */ /* 0x000fd6000bf85270 */
.L_x_88:
[C---:B------:R-:W-:Y:S02]  /*4270*/  LEA R3, R10.reuse, UR6, 0x3 ;  /* 0x000000060a037c11 */ /* 0x040fe4000f8e18ff */
[----:B------:R-:W-:Y:S02]  /*4280*/  SHF.L.U32 R0, R9, 0x1f, RZ ;  /* 0x0000001f09007819 */ /* 0x000fe400000006ff */
[----:B------:R-:W-:Y:S02]  /*4290*/  LEA R5, R10, UR6, 0x4 ;  /* 0x000000060a057c11 */ /* 0x000fe4000f8e20ff */
[----:B--2---:R-:W2:Y:S02]  /*42a0*/  SYNCS.PHASECHK.TRANS64.TRYWAIT P0, [R3+URZ+0xc0], R0 ;  /* 0x0000c000030075a7 */ /* 0x004ea400080011ff */
[----:B--2---:R-:W-:Y:S05]  /*42b0*/  @!P0 BRA `(.L_x_81) ;  /* 0x0000005400c88947 */ /* 0x004fea0003800000 */
.L_x_158:
[----:B------:R-:W3:Y:S01]  /*42c0*/  LDS.128 R4, [R5+0x150] ;  /* 0x0001500005047984 */ /* 0x000ee20000000c00 */
[----:B------:R-:W-:Y:S01]  /*42d0*/  UISETP.GE.AND UP0, UPT, UR15, 0x1, UPT ;  /* 0x000000010f00788c */ /* 0x000fe2000bf06270 */
[----:B------:R-:W-:Y:S01]  /*42e0*/  @!PT LDS RZ, [RZ] ;  /* 0x00000000fffff984 */ /* 0x000fe20000000800 */
[----:B------:R-:W-:Y:S01]  /*42f0*/  @!PT LDS RZ, [RZ] ;  /* 0x00000000fffff984 */ /* 0x000fe20000000800 */
[----:B------:R-:W-:Y:S01]  /*4300*/  @!PT LDS RZ, [RZ] ;  /* 0x00000000fffff984 */ /* 0x000fe20000000800 */
[----:B------:R-:W-:Y:S01]  /*4310*/  @!PT LDS RZ, [RZ] ;  /* 0x00000000fffff984 */ /* 0x000fe20000000800 */
[----:B------:R4:W-:Y:S06]  /*4320*/  MEMBAR.ALL.CTA ;  /* 0x0000000000007992 */ /* 0x0009ec0000008000 */
[----:B----4-:R-:W4:Y:S01]  /*4330*/  FENCE.VIEW.ASYNC.S ;  /* 0x00000000000073c6 */ /* 0x010f220000000000 */
[----:B---3--:R-:W-:Y:S11]  /*4340*/  LOP3.LUT P0, RZ, R6, 0x1, RZ, 0xc0, !PT ;  /* 0x0000000106ff7812 */ /* 0x008ff6000780c0ff */
[----:B------:R-:W-:Y:S02]  /*4350*/  @!UPT UIADD3 URZ, UPT, UPT, URZ, URZ, URZ ;  /* 0x000000fffffff290 */ /* 0x000fe4000fffe0ff */
[----:B----4-:R-:W-:Y:S01]  /*4360*/  VOTEU.ANY UP3, P0 ;  /* 0x0000000000ff7886 */ /* 0x010fe20000060100 */
[----:B------:R-:W-:Y:S11]  /*4370*/  PLOP3.LUT P0, PT, PT, PT, UP3, 0x80, 0x8 ;  /* 0x000000000008781c */ /* 0x000ff60003f0f038 */
[----:B------:R-:W-:Y:S02]  /*4380*/  @!UPT UIADD3 URZ, UPT, UPT, URZ, URZ, URZ ;  /* 0x000000fffffff290 */ /* 0x000fe4000fffe0ff */
[----:B--2---:R-:W-:Y:S02]  /*4390*/  @P0 SHF.R.U32.HI R0, RZ, 0x10, R5 ;  /* 0x00000010ff000819 */ /* 0x004fe40000011605 */
[----:B------:R-:W-:Y:S02]  /*43a0*/  @P0 MOV R2, R4 ;  /* 0x0000000400020202 */ /* 0x000fe40000000f00 */
[----:B------:R-:W-:Y:S01]  /*43b0*/  @P0 R2UR UR4, R0 ;  /* 0x00000000000402ca */ /* 0x000fe200000e0000 */
[----:B------:R-:W-:Y:S01]  /*43c0*/  VIADD R0, R3, 0xd0 ;  /* 0x000000d003007836 */ /* 0x000fe20000000000 */
[----:B------:R-:W-:Y:S02]  /*43d0*/  @P0 LOP3.LUT R4, R5, 0xffff, RZ, 0xc0, !PT ;  /* 0x0000ffff05040812 */ /* 0x000fe400078ec0ff */
[----:B------:R-:W-:Y:S02]  /*43e0*/  @P0 R2UR UR7, R2 ;  /* 0x00000000020702ca */ /* 0x000fe400000e0000 */
[----:B------:R-:W-:Y:S02]  /*43f0*/  PRMT R0, RZ, 0x654, R0 ;  /* 0x00000654ff007816 */ /* 0x000fe40000000000 */
[----:B------:R-:W-:Y:S02]  /*4400*/  @P0 R2UR UR5, R4 ;  /* 0x00000000040502ca */ /* 0x000fe400000e0000 */
[----:B------:R2:W-:Y:S03]  /*4410*/  SYNCS.ARRIVE.TRANS64.RED.A1T0 RZ, [R0+URZ], RZ ;  /* 0x000000ff00ff79a7 */ /* 0x0005e600081004ff */
[----:B------:R-:W-:Y:S04]  /*4420*/  @UP3 UMOV UR31, UR4 ;  /* 0x00000004001f3c82 */ /* 0x000fe80008000000 */
[----:B------:R-:W-:Y:S04]  /*4430*/  @UP3 UMOV UR14, UR7 ;  /* 0x00000007000e3c82 */ /* 0x000fe80008000000 */
[----:B------:R-:W-:Y:S01]  /*4440*/  @UP3 UMOV UR13, UR5 ;  /* 0x00000005000d3c82 */ /* 0x000fe20008000000 */
[----:B------:R-:W-:Y:S05]  /*4450*/  BRA.U !UP0, `(.L_x_82) ;  /* 0x0000000108c07547 */ /* 0x000fea000b800000 */
[----:B------:R-:W-:Y:S02]  /*4460*/  UIMAD.WIDE.U32 UR10, UR13, UR51, URZ ;  /* 0x000000330d0a72a5 */ /* 0x000fe4000f8e00ff */
[----:B------:R-:W-:Y:S02]  /*4470*/  UP2UR UR12, UPR, URZ, 0x4 ;  /* 0x00000004ff0c7883 */ /* 0x000fe40008000000 */
[----:B------:R-:W-:Y:S02]  /*4480*/  UISETP.NE.AND UP2, UPT, UR50, 0x1, UPT ;  /* 0x000000013200788c */ /* 0x000fe4000bf45270 */
[----:B------:R-:W-:Y:S02]  /*4490*/  UIMAD.WIDE.U32 UR16, UR14, UR48, URZ ;  /* 0x000000300e1072a5 */ /* 0x000fe4000f8e00ff */
[----:B------:R-:W-:Y:S02]  /*44a0*/  USEL UR4, UR37, UR47, !UP2 ;  /* 0x0000002f25047287 */ /* 0x000fe4000d000000 */
[----:B------:R-:W-:Y:S02]  /*44b0*/  UISETP.NE.AND UP0, UPT, UR29, 0x1, UPT ;  /* 0x000000011d00788c */ /* 0x000fe4000bf05270 */
[----:B------:R-:W-:Y:S02]  /*44c0*/  UP2UR UR20, UPR, URZ, 0x2 ;  /* 0x00000002ff147883 */ /* 0x000fe40008000000 */
[----:B------:R-:W-:Y:S02]  /*44d0*/  UISETP.NE.AND UP1, UPT, UR15, 0x1, UPT ;  /* 0x000000010f00788c */ /* 0x000fe4000bf25270 */
[----:B-1----:R-:W-:Y:S02]  /*44e0*/  UIMAD.WIDE.U32 UR18, UR4, UR22, URZ ;  /* 0x00000016041272a5 */ /* 0x002fe4000f8e00ff */
[----:B------:R-:W-:Y:S01]  /*44f0*/  USEL UR8, UR44, UR52, !UP0 ;  /* 0x000000342c087287 */ /* 0x000fe2000c000000 */
[----:B------:R-:W-:Y:S02]  /*4500*/  UMOV UR5, UR11 ;  /* 0x0000000b00057c82 */ /* 0x000fe40008000000 */
[----:B------:R-:W-:Y:S02]  /*4510*/  USHF.R.U32.HI UR7, URZ, UR54, UR5 ;  /* 0x00000036ff077299 */ /* 0x000fe40008011605 */
[----:B------:R-:W-:Y:S02]  /*4520*/  UIMAD.WIDE.U32 UR24, UR8, UR22, URZ ;  /* 0x00000016081872a5 */ /* 0x000fe4000f8e00ff */
[----:B------:R-:W-:Y:S02]  /*4530*/  USEL UR7, UR13, UR7, !UP2 ;  /* 0x000000070d077287 */ /* 0x000fe4000d000000 */
[----:B------:R-:W-:Y:S02]  /*4540*/  UISETP.NE.AND UP2, UPT, UR12, URZ, UPT ;  /* 0x000000ff0c00728c */ /* 0x000fe4000bf45270 */
[----:B------:R-:W-:Y:S01]  /*4550*/  UIMAD.WIDE.U32 UR10, UR7, UR22, URZ ;  /* 0x00000016070a72a5 */ /* 0x000fe2000f8e00ff */
[----:B------:R-:W-:Y:S02]  /*4560*/  UMOV UR5, UR17 ;  /* 0x0000001100057c82 */ /* 0x000fe40008000000 */
[----:B------:R-:W-:Y:S03]  /*4570*/  USHF.R.U32.HI UR9, URZ, UR49, UR5 ;  /* 0x00000031ff097299 */ /* 0x000fe60008011605 */
[----:B------:R-:W-:Y:S02]  /*4580*/  UMOV UR5, UR19 ;  /* 0x0000001300057c82 */ /* 0x000fe40008000000 */
[----:B------:R-:W-:Y:S03]  /*4590*/  @UP1 USHF.R.U32.HI UR4, URZ, UR23, UR5 ;  /* 0x00000017ff041299 */ /* 0x000fe60008011605 */
[----:B------:R-:W-:Y:S01]  /*45a0*/  UMOV UR5, UR25 ;  /* 0x0000001900057c82 */ /* 0x000fe20008000000 */
[----:B------:R-:W-:Y:S02]  /*45b0*/  UIMAD UR4, UR15, UR4, URZ ;  /* 0x000000040f0472a4 */ /* 0x000fe4000f8e02ff */
[----:B------:R-:W-:Y:S02]  /*45c0*/  @UP1 USHF.R.U32.HI UR8, URZ, UR23, UR5 ;  /* 0x00000017ff081299 */ /* 0x000fe40008011605 */
[----:B------:R-:W-:Y:S02]  /*45d0*/  USEL UR5, UR14, UR9, !UP0 ;  /* 0x000000090e057287 */ /* 0x000fe4000c000000 */
[----:B------:R-:W-:Y:S02]  /*45e0*/  UIMAD UR9, UR15, UR8, URZ ;  /* 0x000000080f0972a4 */ /* 0x000fe4000f8e02ff */
[----:B------:R-:W-:Y:S03]  /*45f0*/  UISETP.GE.AND UP0, UPT, UR7, UR4, UPT ;  /* 0x000000040700728c */ /* 0x000fe6000bf06270 */
[----:B------:R-:W-:Y:S01]  /*4600*/  UMOV UR4, UR11 ;  /* 0x0000000b00047c82 */ /* 0x000fe20008000000 */
[----:B------:R-:W-:Y:S02]  /*4610*/  UISETP.GE.OR UP0, UPT, UR5, UR9, UP0 ;  /* 0x000000090500728c */ /* 0x000fe40008706670 */
[----:B------:R-:W-:Y:S02]  /*4620*/  USHF.R.U32.HI UR4, URZ, UR23, UR4 ;  /* 0x00000017ff047299 */ /* 0x000fe40008011604 */
[----:B------:R-:W-:Y:S02]  /*4630*/  UIMAD.WIDE.U32 UR10, UR5, UR22, URZ ;  /* 0x00000016050a72a5 */ /* 0x000fe4000f8e00ff */
[----:B------:R-:W-:Y:S04]  /*4640*/  USEL UR12, UR7, UR4, !UP1 ;  /* 0x00000004070c7287 */ /* 0x000fe8000c800000 */
[----:B------:R-:W-:Y:S01]  /*4650*/  UIADD3 UR9, UPT, UPT, -UR12, URZ, URZ ;  /* 0x000000ff0c097290 */ /* 0x000fe2000fffe1ff */
[----:B------:R-:W-:Y:S02]  /*4660*/  @!UP0 UMOV UR4, UR11 ;  /* 0x0000000b00048c82 */ /* 0x000fe40008000000 */
[----:B------:R-:W-:Y:S02]  /*4670*/  @!UP0 USHF.R.U32.HI UR4, URZ, UR23, UR4 ;  /* 0x00000017ff048299 */ /* 0x000fe40008011604 */
[----:B------:R-:W-:Y:S02]  /*4680*/  UIMAD UR9, UR15, UR9, UR7 ;  /* 0x000000090f0972a4 */ /* 0x000fe4000f8e0207 */
[----:B------:R-:W-:Y:S02]  /*4690*/  @!UP0 USEL UR4, UR5, UR4, !UP1 ;  /* 0x0000000405048287 */ /* 0x000fe4000c800000 */
[----:B------:R-:W-:Y:S02]  /*46a0*/  UISETP.NE.AND UP1, UPT, UR20, URZ, UPT ;  /* 0x000000ff1400728c */ /* 0x000fe4000bf25270 */
[----:B------:R-:W-:Y:S02]  /*46b0*/  @!UP0 UIMAD UR8, UR8, UR9, UR4 ;  /* 0x00000009080882a4 */ /* 0x000fe4000f8e0204 */
[----:B------:R-:W-:Y:S02]  /*46c0*/  @!UP0 UIADD3 UR10, UPT, UPT, UR12, -UR4, URZ ;  /* 0x800000040c0a8290 */ /* 0x000fe4000fffe0ff */
[----:B------:R-:W-:Y:S02]  /*46d0*/  UIADD3 UR9, UPT, UPT, -UR7, URZ, URZ ;  /* 0x000000ff07097290 */ /* 0x000fe4000fffe1ff */
[----:B------:R-:W-:Y:S02]  /*46e0*/  UIADD3 UR4, UPT, UPT, -UR5, URZ, URZ ;  /* 0x000000ff05047290 */ /* 0x000fe4000fffe1ff */
[----:B------:R-:W-:Y:S03]  /*46f0*/  @!UP0 UIMAD UR7, UR10, UR15, UR5 ;  /* 0x0000000f0a0782a4 */ /* 0x000fe6000f8e0205 */
[----:B------:R-:W-:Y:S01]  /*4700*/  @!UP0 UMOV UR5, UR8 ;  /* 0x0000000800058c82 */ /* 0x000fe20008000000 */
[----:B------:R-:W-:Y:S02]  /*4710*/  UIMAD UR8, UR29, UR4, UR14 ;  /* 0x000000041d0872a4 */ /* 0x000fe4000f8e020e */
[----:B------:R-:W-:Y:S02]  /*4720*/  UIMAD UR4, UR50, UR9, UR13 ;  /* 0x00000009320472a4 */ /* 0x000fe4000f8e020d */
[----:B------:R-:W-:Y:S02]  /*4730*/  UIMAD UR14, UR5, UR29, UR8 ;  /* 0x0000001d050e72a4 */ /* 0x000fe4000f8e0208 */
[----:B------:R-:W-:Y:S11]  /*4740*/  UIMAD UR13, UR7, UR50, UR4 ;  /* 0x00000032070d72a4 */ /* 0x000ff6000f8e0204 */
[----:B------:R-:W-:Y:S01]  /*4750*/  @!UPT UIADD3 URZ, UPT, UPT, URZ, URZ, URZ ;  /* 0x000000fffffff290 */ /* 0x000fe2000fffe0ff */
.L_x_82:
[----:B------:R-:W3:Y:S01]  /*4760*/  @!UP4 LDCU.128 UR16, c[0x0][0xb10] ;  /* 0x00016200ff10c7ac */ /* 0x000ee20008000c00 */
[----:B------:R-:W-:Y:S04]  /*4770*/  ISETP.NE.U32.AND P0, PT, RZ, UR42, PT ;  /* 0x0000002aff007c0c */ /* 0x000fe8000bf05070 */
[----:B------:R-:W-:Y:S01]  /*4780*/  ISETP.NE.AND.EX P0, PT, RZ, UR43, PT, P0 ;  /* 0x0000002bff007c0c */ /* 0x000fe2000bf05300 */
[----:B------:R-:W4:Y:S01]  /*4790*/  @!UP4 LDCU UR5, c[0x0][0xb0c] ;  /* 0x00016180ff05c7ac */ /* 0x000f220008000800 */
[----:B---3--:R-:W-:Y:S02]  /*47a0*/  UIMAD.WIDE.U32 UR8, UR14, UR16, URZ ;  /* 0x000000100e0872a5 */ /* 0x008fe4000f8e00ff */
[----:B------:R-:W-:Y:S05]  /*47b0*/  UIMAD.WIDE.U32 UR10, UR13, UR19, URZ ;  /* 0x000000130d0a72a5 */ /* 0x000fea000f8e00ff */
[----:B------:R-:W-:Y:S01]  /*47c0*/  @!UP4 UMOV UR4, UR9 ;  /* 0x000000090004cc82 */ /* 0x000fe20008000000 */
[----:B----4-:R-:W-:Y:S02]  /*47d0*/  @!UP4 UISETP.NE.AND UP0, UPT, UR5, 0x1, UPT ;  /* 0x000000010500c88c */ /* 0x010fe4000bf05270 */
[----:B------:R-:W-:Y:S01]  /*47e0*/  @!UP4 USHF.R.U32.HI UR4, URZ, UR17, UR4 ;  /* 0x00000011ff04c299 */ /* 0x000fe20008011604 */
[----:B------:R-:W-:Y:S03]  /*47f0*/  @!UP4 UMOV UR7, UR11 ;  /* 0x0000000b0007cc82 */ /* 0x000fe60008000000 */
[----:B------:R-:W-:Y:S02]  /*4800*/  @!UP4 USEL UR8, UR14, UR4, !UP0 ;  /* 0x000000040e08c287 */ /* 0x000fe4000c000000 */
[----:B------:R-:W-:Y:S05]  /*4810*/  @!UP4 UISETP.NE.AND UP0, UPT, UR18, 0x1, UPT ;  /* 0x000000011200c88c */ /* 0x000fea000bf05270 */
[----:B------:R-:W3:Y:S02]  /*4820*/  @!UP4 LDCU UR4, c[0x0][0xb20] ;  /* 0x00016400ff04c7ac */ /* 0x000ee40008000800 */
[----:B---3--:R-:W-:Y:S04]  /*4830*/  @!UP4 USHF.R.U32.HI UR7, URZ, UR4, UR7 ;  /* 0x00000004ff07c299 */ /* 0x008fe80008011607 */
[----:B------:R-:W-:Y:S04]  /*4840*/  @!UP4 USEL UR7, UR13, UR7, !UP0 ;  /* 0x000000070d07c287 */ /* 0x000fe8000c000000 */
[----:B------:R-:W-:Y:S02]  /*4850*/  @!UP4 UIADD3 UR4, UPT, UPT, -UR8, UR7, URZ ;  /* 0x000000070804c290 */ /* 0x000fe4000fffe1ff */
[----:B------:R-:W-:Y:S02]  /*4860*/  @!UP4 UIADD3 UR7, UPT, UPT, UR8, -UR7, URZ ;  /* 0x800000070807c290 */ /* 0x000fe4000fffe0ff */
[----:B------:R-:W-:Y:S02]  /*4870*/  @!UP4 UIMAD UR14, UR4, UR5, UR14 ;  /* 0x00000005040ec2a4 */ /* 0x000fe4000f8e020e */
[----:B------:R-:W-:Y:S01]  /*4880*/  @!UP4 UIMAD UR13, UR7, UR18, UR13 ;  /* 0x00000012070dc2a4 */ /* 0x000fe2000f8e020d */
[----:B------:R-:W-:Y:S11]  /*4890*/  BRA.U UP1, `(.L_x_83) ;  /* 0x0000000101107547 */ /* 0x000ff6000b800000 */
[----:B--2---:R-:W-:Y:S04]  /*48a0*/  MOV R0, UR53 ;  /* 0x0000003500007c02 */ /* 0x004fe80008000f00 */
[----:B------:R-:W-:Y:S04]  /*48b0*/  SHF.L.U32 R3, R0, 0x1f, RZ ;  /* 0x0000001f00037819 */ /* 0x000fe800000006ff */
[----:B------:R-:W2:Y:S02]  /*48c0*/  SYNCS.PHASECHK.TRANS64.TRYWAIT P1, [UR6+0xb8], R3 ;  /* 0x0000b803ff0075a7 */ /* 0x000ea40008021106 */
[----:B--2---:R-:W-:Y:S05]  /*48d0*/  @!P1 BRA `(.L_x_84) ;  /* 0x0000005000549947 */ /* 0x004fea0003800000 */
.L_x_83:
[----:B------:R-:W-:Y:S05]  /*48e0*/  BRA.U !UP6, `(.L_x_85) ;  /* 0x000000010e387547 */ /* 0x000fea000b800000 */
[----:B------:R-:W-:Y:S01]  /*48f0*/  UPLOP3.LUT UP2, UPT, UPT, UPT, UP5, 0x80, 0x8 ;  /* 0x000000000008789c */ /* 0x000fe20003f4f050 */
[----:B--2---:R-:W-:Y:S01]  /*4900*/  HFMA2 R0, -RZ, RZ, 0, 5.9604644775390625e-08 ;  /* 0x00000001ff007431 */ /* 0x004fe200000001ff */
[----:B------:R-:W2:Y:S01]  /*4910*/  LDCU.64 UR8, c[0x0][0x358] ;  /* 0x00006b00ff0877ac */ /* 0x000ea20008000a00 */
[----:B------:R-:W-:Y:S03]  /*4920*/  IMAD.MOV.U32 R237, RZ, RZ, 0x1 ;  /* 0x00000001ffed7424 */ /* 0x000fe600078e00ff */
[----:B------:R-:W-:Y:S05]  /*4930*/  PLOP3.LUT P1, PT, PT, PT, UP2, 0x80, 0x8 ;  /* 0x000000000008781c */ /* 0x000fea0003f2f028 */
[----:B------:R-:W3:Y:S01]  /*4940*/  @UP2 LDCU.64 UR4, c[0x0][0x888] ;  /* 0x00011100ff0427ac */ /* 0x000ee20008000a00 */
[----:B------:R-:W-:Y:S07]  /*4950*/  @UP2 UIMAD UR7, UR36, UR42, URZ ;  /* 0x0000002a240722a4 */ /* 0x000fee000f8e02ff */
[----:B------:R-:W-:Y:S01]  /*4960*/  @!P1 PRMT R237, R0, 0x7610, R237 ;  /* 0x0000761000ed9816 */ /* 0x000fe200000000ed */
[----:B---3--:R-:W-:Y:S06]  /*4970*/  @UP2 UIMAD.WIDE UR4, UR7, 0x4, UR4 ;  /* 0x00000004070428a5 */ /* 0x008fec000f8e0204 */
[----:B------:R-:W-:Y:S01]  /*4980*/  IMAD.U32 R2, RZ, RZ, UR4 ;  /* 0x00000004ff027e24 */ /* 0x000fe2000f8e00ff */
[----:B------:R-:W-:Y:S04]  /*4990*/  MOV R3, UR5 ;  /* 0x0000000500037c02 */ /* 0x000fe80008000f00 */
[----:B------:R-:W3:Y:S01]  /*49a0*/  @!UP2 LDCU UR4, c[0x0][0x880] ;  /* 0x00011000ff04a7ac */ /* 0x000ee20008000800 */
[----:B--2--5:R4:W5:Y:S02]  /*49b0*/  @P1 LDG.E R123, desc[UR8][R2.64] ;  /* 0x00000008027b1981 */ /* 0x024964000c1e1900 */
[----:B---34-:R-:W-:Y:S07]  /*49c0*/  @!P1 IMAD.U32 R123, RZ, RZ, UR4 ;  /* 0x00000004ff7b9e24 */ /* 0x018fee000f8e00ff */
.L_x_85:
[----:B-----5:R-:W-:Y:S01]  /*49d0*/  @!P0 FSETP.EQ.AND P1, PT, R123, RZ, PT ;  /* 0x000000ff7b00820b */ /* 0x020fe20003f22000 */
[----:B------:R-:W-:Y:S01]  /*49e0*/  @!UPT UIADD3 URZ, UPT, UPT, URZ, URZ, URZ ;  /* 0x000000fffffff290 */ /* 0x000fe2000fffe0ff */
[----:B------:R-:W-:Y:S11]  /*49f0*/  @!P0 BRA `(.L_x_86) ;  /* 0x0000000000148947 */ /* 0x000ff60003800000 */
[----:B------:R-:W-:Y:S02]  /*4a00*/  LOP3.LUT P0, RZ, R237, 0xff, RZ, 0xc0, !PT ;  /* 0x000000ffedff7812 */ /* 0x000fe4000780c0ff */
[----:B------:R-:W-:Y:S04]  /*4a10*/  PLOP3.LUT P1, PT, PT, PT, UP2, 0x80, 0x8 ;  /* 0x000000000008781c */ /* 0x000fe80003f2f028 */
[----:B------:R-:W-:Y:S07]  /*4a20*/  PLOP3.LUT P1, PT, P1, PT, PT, 0x8, 0x80 ;  /* 0x000000000080781c */ /* 0x000fee0000f2e170 */
[----:B------:R-:W-:Y:S11]  /*4a30*/  @P0 FSETP.EQ.AND P1, PT, R123, RZ, PT ;  /* 0x000000ff7b00020b */ /* 0x000ff60003f22000 */
[----:B------:R-:W-:Y:S02]  /*4a40*/  @!UPT UIADD3 URZ, UPT, UPT, URZ, URZ, URZ ;  /* 0x000000fffffff290 */ /* 0x000fe4000fffe0ff */
.L_x_86:
[----:B------:R-:W-:Y:S01]  /*4a50*/  ULEA UR7, UR30, UR6, 0x3 ;  /* 0x000000061e077291 */ /* 0x000fe2000f8e18ff */
[----:B--2---:R-:W-:Y:S02]  /*4a60*/  SHF.L.U32 R0, R11, 0x1f, RZ ;  /* 0x0000001f0b007819 */ /* 0x004fe400000006ff */
[----:B------:R-:W-:Y:S01]  /*4a70*/  ELECT P0, URZ, PT ;  /* 0x0000000000ff782f */ /* 0x000fe20003800000 */
[----:B------:R-:W-:Y:S05]  /*4a80*/  VIADD R10, R10, 0x1 ;  /* 0x000000010a0a7836 */ /* 0x000fea0000000000 */
[----:B------:R-:W2:Y:S02]  /*4a90*/  SYNCS.PHASECHK.TRANS64.TRYWAIT P2, [UR7+0xa0], R0 ;  /* 0x0000a000ff0075a7 */ /* 0x000ea40008041107 */
[----:B--2---:R-:W-:Y:S05]  /*4aa0*/  @!P2 BRA `(.L_x_87) ;  /* 0x0000004c00f8a947 */ /* 0x004fea0003800000 */
.L_x_161:
[----:B------:R-:W-:Y:S01]  /*4ab0*/  UIADD3 UR33, UPT, UPT, UR7, 0x90, URZ ;  /* 0x0000009007217890 */ /* 0x000fe2000fffe0ff */
[----:B------:R-:W-:Y:S01]  /*4ac0*/  PLOP3.LUT P0, PT, P1, P0, PT, 0xf2, 0x2f ;  /* 0x00000000002f781c */ /* 0x000fe20000f01e72 */
[----:B------:R-:W-:Y:S01]  /*4ad0*/  UMOV UR40, 0x0 ;  /* 0x0000000000287882 */ /* 0x000fe20000000000 */
[----:B------:R-:W-:Y:S01]  /*4ae0*/  UMOV UR41, 0x10000000 ;  /* 0x1000000000297882 */ /* 0x000fe20000000000 */
[----:B------:R-:W-:Y:S01]  /*4af0*/  UMOV UR12, UR36 ;  /* 0x00000024000c7c82 */ /* 0x000fe20008000000 */
[----:B------:R-:W-:Y:S01]  /*4b00*/  UMOV UR20, UR36 ;  /* 0x0000002400147c82 */ /* 0x000fe20008000000 */
[----:B------:R-:W-:Y:S01]  /*4b10*/  UMOV UR28, UR36 ;  /* 0x00000024001c7c82 */ /* 0x000fe20008000000 */
[----:B------:R-:W-:Y:S01]  /*4b20*/  UMOV UR9, UR33 ;  /* 0x0000002100097c82 */ /* 0x000fe20008000000 */
[----:B------:R-:W-:Y:S01]  /*4b30*/  UMOV UR17, UR33 ;  /* 0x0000002100117c82 */ /* 0x000fe20008000000 */
[----:B------:R-:W-:Y:S05]  /*4b40*/  UMOV UR25, UR33 ;  /* 0x0000002100197c82 */ /* 0x000fea0008000000 */
[----:B------:R-:W-:Y:S01]  /*4b50*/  @!P0 IADD3 R2, P1, PT, R12, 0x580, RZ ;  /* 0x000005800c028810 */ /* 0x000fe20007f3e0ff */
[----:B------:R-:W-:Y:S01]  /*4b60*/  VOTEU.ALL UP1, P0 ;  /* 0x0000000000ff7886 */ /* 0x000fe20000020000 */
[----:B------:R-:W-:Y:S02]  /*4b70*/  VOTEU.ALL UP0, P0 ;  /* 0x0000000000ff7886 */ /* 0x000fe40000000000 */
[----:B------:R-:W-:Y:S01]  /*4b80*/  @!P0 R2UR UR5, R2 ;  /* 0x00000000020582ca */ /* 0x000fe200000e0000 */
[----:B--2---:R-:W-:Y:S01]  /*4b90*/  @!P0 IMAD.X R0, RZ, RZ, R13, P1 ;  /* 0x000000ffff008224 */ /* 0x004fe200008e060d */
[----:B------:R-:W-:Y:S01]  /*4ba0*/  ISETP.NE.AND P1, PT, R10, 0x2, PT ;  /* 0x000000020a00780c */ /* 0x000fe20003f25270 */
[----:B------:R-:W-:Y:S02]  /*4bb0*/  @!UP0 USHF.L.U32 UR35, UR45, 0x6, URZ ;  /* 0x000000062d238899 */ /* 0x000fe400080006ff */
[----:B------:R-:W-:Y:S01]  /*4bc0*/  @!UP0 UIMAD UR34, UR46, 0xe0, URZ ;  /* 0x000000e02e2288a4 */ /* 0x000fe2000f8e02ff */
[----:B------:R-:W-:Y:S01]  /*4bd0*/  @!P0 R2UR UR4, R0 ;  /* 0x00000000000482ca */ /* 0x000fe200000e0000 */
[----:B------:R-:W-:Y:S01]  /*4be0*/  UIADD3 UR46, UPT, UPT, UR13, UR56, URZ ;  /* 0x000000380d2e7290 */ /* 0x000fe2000fffe0ff */
[----:B------:R-:W-:Y:S01]  /*4bf0*/  SEL R0, RZ, 0x1, P1 ;  /* 0x00000001ff007807 */ /* 0x000fe20000800000 */
[----:B------:R-:W-:Y:S01]  /*4c00*/  @!UP0 UIADD3 UR10, UPT, UPT, UR34, 0x20, URZ ;  /* 0x00000020220a8890 */ /* 0x000fe2000fffe0ff */
[----:B------:R-:W-:Y:S01]  /*4c10*/  SEL R10, R10, RZ, P1 ;  /* 0x000000ff0a0a7207 */ /* 0x000fe20000800000 */
[----:B------:R-:W-:Y:S01]  /*4c20*/  UMOV UR11, UR35 ;  /* 0x00000023000b7c82 */ /* 0x000fe20008000000 */
[----:B------:R-:W-:Y:S01]  /*4c30*/  @!UP0 UIADD3 UR18, UPT, UPT, UR34, 0x40, URZ ;  /* 0x0000004022128890 */ /* 0x000fe2000fffe0ff */
[----:B------:R-:W-:Y:S01]  /*4c40*/  IMAD.U32 R2, RZ, RZ, UR5 ;  /* 0x00000005ff027e24 */ /* 0x000fe2000f8e00ff */
[----:B------:R-:W-:Y:S01]  /*4c50*/  UMOV UR19, UR35 ;  /* 0x0000002300137c82 */ /* 0x000fe20008000000 */
[----:B------:R-:W-:Y:S01]  /*4c60*/  @!UP0 UIADD3 UR26, UPT, UPT, UR34, 0x60, URZ ;  /* 0x00000060221a8890 */ /* 0x000fe2000fffe0ff */
[----:B------:R-:W-:Y:S01]  /*4c70*/  LOP3.LUT R9, R9, R0, RZ, 0x3c, !PT ;  /* 0x0000000009097212 */ /* 0x000fe200078e3cff */
[----:B------:R-:W-:Y:S01]  /*4c80*/  UMOV UR27, UR35 ;  /* 0x00000023001b7c82 */ /* 0x000fe20008000000 */
[----:B------:R-:W-:Y:S01]  /*4c90*/  @!P0 R2UR UR38, R2 ;  /* 0x00000000022682ca */ /* 0x000fe200000e0000 */
[----:B------:R-:W-:Y:S01]  /*4ca0*/  IMAD.U32 R3, RZ, RZ, UR4 ;  /* 0x00000004ff037e24 */ /* 0x000fe2000f8e00ff */
[----:B------:R-:W-:Y:S02]  /*4cb0*/  @!UP0 UIMAD UR4, UR30, 0x7000, UR6 ;  /* 0x000070001e0488a4 */ /* 0x000fe4000f8e0206 */
[----:B------:R-:W-:Y:S02]  /*4cc0*/  UIADD3 UR45, UPT, UPT, UR14, UR57, URZ ;  /* 0x000000390e2d7290 */ /* 0x000fe4000fffe0ff */
[----:B------:R-:W-:Y:S01]  /*4cd0*/  @!P0 R2UR UR39, R3 ;  /* 0x00000000032782ca */ /* 0x000fe200000e0000 */
[----:B------:R-:W-:Y:S02]  /*4ce0*/  @!UP0 UIADD3 UR32, UPT, UPT, UR4, 0x200, URZ ;  /* 0x0000020004208890 */ /* 0x000fe4000fffe0ff */
[----:B------:R-:W-:Y:S02]  /*4cf0*/  @!UP0 UIADD3 UR8, UPT, UPT, UR4, 0x1200, URZ ;  /* 0x0000120004088890 */ /* 0x000fe4000fffe0ff */
[----:B------:R-:W-:Y:S02]  /*4d00*/  @!UP0 UIADD3 UR16, UPT, UPT, UR4, 0x2200, URZ ;  /* 0x0000220004108890 */ /* 0x000fe4000fffe0ff */
[----:B------:R-:W-:Y:S06]  /*4d10*/  @!UP0 UIADD3 UR24, UPT, UPT, UR4, 0x3200, URZ ;  /* 0x0000320004188890 */ /* 0x000fec000fffe0ff */
[----:B------:R2:W-:Y:S01]  /*4d20*/  @!UP1 UTMALDG.3D [UR32], [UR38], desc[UR40] ;  /* 0x00002820260095b4 */ /* 0x0005e20008011000 */
[----:B------:R-:W-:Y:S05]  /*4d30*/  VOTEU.ALL UP1, P0 ;  /* 0x0000000000ff7886 */ /* 0x000fea0000020000 */
[----:B------:R3:W-:Y:S01]  /*4d40*/  @!UP1 UTMALDG.3D [UR8], [UR38], desc[UR40] ;  /* 0x00002808260095b4 */ /* 0x0007e20008011000 */
[----:B------:R-:W-:Y:S05]  /*4d50*/  VOTEU.ALL UP1, P0 ;  /* 0x0000000000ff7886 */ /* 0x000fea0000020000 */
[----:B------:R4:W-:Y:S01]  /*4d60*/  @!UP1 UTMALDG.3D [UR16], [UR38], desc[UR40] ;  /* 0x00002810260095b4 */ /* 0x0009e20008011000 */
[----:B------:R-:W-:Y:S05]  /*4d70*/  VOTEU.ALL UP1, P0 ;  /* 0x0000000000ff7886 */ /* 0x000fea0000020000 */
[----:B------:R-:W-:Y:S01]  /*4d80*/  @!UP1 UTMALDG.3D [UR24], [UR38], desc[UR40] ;  /* 0x00002818260095b4 */ /* 0x000fe20008011000 */
[----:B------:R-:W-:Y:S01]  /*4d90*/  VOTEU.ALL UP1, P0 ;  /* 0x0000000000ff7886 */ /* 0x000fe20000020000 */
[----:B--2---:R-:W-:Y:S01]  /*4da0*/  UMOV UR36, UR31 ;  /* 0x0000001f00247c82 */ /* 0x004fe20008000000 */
[----:B---3--:R-:W-:Y:S02]  /*4db0*/  @!UP0 UIADD3 UR10, UPT, UPT, UR34, 0x80, URZ ;  /* 0x00000080220a8890 */ /* 0x008fe4000fffe0ff */
[----:B------:R-:W-:Y:S02]  /*4dc0*/  @!UP0 UIADD3 UR8, UPT, UPT, UR4, 0x4200, URZ ;  /* 0x0000420004088890 */ /* 0x000fe4000fffe0ff */
[----:B----4-:R-:W-:Y:S02]  /*4dd0*/  @!UP0 UIADD3 UR18, UPT, UPT, UR34, 0xa0, URZ ;  /* 0x000000a022128890 */ /* 0x010fe4000fffe0ff */
[----:B------:R-:W-:Y:S05]  /*4de0*/  @!UP0 UIADD3 UR16, UPT, UPT, UR4, 0x5200, URZ ;  /* 0x0000520004108890 */ /* 0x000fea000fffe0ff */
[----:B------:R2:W-:Y:S01]  /*4df0*/  @!UP1 UTMALDG.3D [UR8], [UR38], desc[UR40] ;  /* 0x00002808260095b4 */ /* 0x0005e20008011000 */
[----:B------:R-:W-:Y:S02]  /*4e00*/  UPLOP3.LUT UP1, UPT, UPT, UPT, UPT, 0x80, 0x8 ;  /* 0x000000000008789c */ /* 0x000fe40003f2f070 */
[----:B--2---:R-:W-:Y:S02]  /*4e10*/  @!UP0 UIADD3 UR10, UPT, UPT, UR34, 0xc0, URZ ;  /* 0x000000c0220a8890 */ /* 0x004fe4000fffe0ff */
[----:B------:R-:W-:Y:S01]  /*4e20*/  @!UP0 UIADD3 UR8, UPT, UPT, UR4, 0x6200, URZ ;  /* 0x0000620004088890 */ /* 0x000fe2000fffe0ff */
[----:B------:R-:W-:Y:S01]  /*4e30*/  VOTEU.ALL UP0, P0 ;  /* 0x0000000000ff7886 */ /* 0x000fe20000000000 */
[----:B------:R-:W-:Y:S04]  /*4e40*/  UIADD3 UR4, UPT, UPT, UR30, 0x1, URZ ;  /* 0x000000011e047890 */ /* 0x000fe8000fffe0ff */
[----:B------:R2:W-:Y:S01]  /*4e50*/  @!UP0 UTMALDG.3D [UR16], [UR38], desc[UR40] ;  /* 0x00002810260085b4 */ /* 0x0005e20008011000 */
[----:B------:R-:W-:Y:S04]  /*4e60*/  UISETP.NE.AND UP0, UPT, UR4, 0x2, UPT ;  /* 0x000000020400788c */ /* 0x000fe8000bf05270 */
[----:B------:R-:W-:Y:S02]  /*4e70*/  USEL UR5, URZ, 0x1, UP0 ;  /* 0x00000001ff057887 */ /* 0x000fe40008000000 */
[----:B------:R-:W-:Y:S02]  /*4e80*/  USEL UR30, UR4, URZ, UP0 ;  /* 0x000000ff041e7287 */ /* 0x000fe40008000000 */
[----:B------:R-:W-:Y:S01]  /*4e90*/  VOTEU.ALL UP0, P0 ;  /* 0x0000000000ff7886 */ /* 0x000fe20000000000 */
[----:B------:R-:W-:Y:S01]  /*4ea0*/  UPRMT UR4, UR21, 0x654, UR33 ;  /* 0x0000065415047896 */ /* 0x000fe20008000021 */
[----:B------:R-:W-:Y:S03]  /*4eb0*/  LOP3.LUT R11, R11, UR5, RZ, 0x3c, !PT ;  /* 0x000000050b0b7c12 */ /* 0x000fe6000f8e3cff */
[----:B------:R2:W-:Y:S01]  /*4ec0*/  @!UP0 UTMALDG.3D [UR8], [UR38], desc[UR40] ;  /* 0x00002808260085b4 */ /* 0x0005e20008011000 */
[----:B------:R2:W-:Y:S04]  /*4ed0*/  @!P0 SYNCS.ARRIVE.TRANS64.RED.A0TR RZ, [UR7+0x90], R8 ;  /* 0x00009008ffff89a7 */ /* 0x0005e80008300407 */
[----:B------:R-:W-:Y:S01]  /*4ee0*/  SYNCS.ARRIVE.TRANS64.RED.A1T0 RZ, [UR4], RZ ;  /* 0x000000ffffff79a7 */ /* 0x000fe20008100404 */
[----:B------:R-:W-:Y:S05]  /*4ef0*/  BRA.U UP3, `(.L_x_88) ;  /* 0xfffffff103dc7547 */ /* 0x000fea000b83ffff */
[----:B------:R-:W-:Y:S01]  /*4f00*/  UIADD3 UR6, UPT, UPT, UR6, 0xa0, URZ ;  /* 0x000000a006067890 */ /* 0x000fe2000fffe0ff */
[----:B------:R-:W-:-:S03]  /*4f10*/  SHF.L.U32 R3, R11, 0x1f, RZ ;  /* 0x0000001f0b037819 */ /* 0x000fc600000006ff */
[----:B------:R-:W-:-:S09]  /*4f20*/  ULEA UR4, UR30, UR6, 0x3 ;  /* 0x000000061e047291 */ /* 0x000fd2000f8e18ff */
[----:B------:R-:W3:Y:S02]  /*4f30*/  SYNCS.PHASECHK.TRANS64.TRYWAIT P0, [UR4], R3 ;  /* 0x00000003ff0075a7 */ /* 0x000ee40008001104 */
[----:B---3--:R-:W-:Y:S05]  /*4f40*/  @!P0 BRA `(.L_x_89) ;  /* 0x0000004800e88947 */ /* 0x008fea0003800000 */
.L_x_163:
[----:B------:R-:W-:-:S04]  /*4f50*/  UIADD3 UR4, UPT, UPT, UR30, 0x1, URZ ;  /* 0x000000011e047890 */ /* 0x000fc8000fffe0ff */
[----:B------:R-:W-:-:S04]  /*4f60*/  UISETP.NE.AND UP0, UPT, UR4, 0x2, UPT ;  /* 0x000000020400788c */ /* 0x000fc8000bf05270 */
[----:B------:R-:W-:Y:S02]  /*4f70*/  USEL UR5, URZ, 0x1, UP0 ;  /* 0x00000001ff057887 */ /* 0x000fe40008000000 */
[----:B------:R-:W-:-:S04]  /*4f80*/  USEL UR4, UR4, URZ, UP0 ;  /* 0x000000ff04047287 */ /* 0x000fc80008000000 */
[----:B------:R-:W-:Y:S01]  /*4f90*/  ULEA UR4, UR4, UR6, 0x3 ;  /* 0x0000000604047291 */ /* 0x000fe2000f8e18ff */
[----:B---3--:R-:W-:-:S04]  /*4fa0*/  LOP3.LUT R3, R11, UR5, RZ, 0x3c, !PT ;  /* 0x000000050b037c12 */ /* 0x008fc8000f8e3cff */
[----:B------:R-:W-:Y:S01]  /*4fb0*/  SHF.L.U32 R3, R3, 0x1f, RZ ;  /* 0x0000001f03037819 */ /* 0x000fe200000006ff */
[----:B------:R-:W-:-:S07]  /*4fc0*/  IMAD.U32 R0, RZ, RZ, UR4 ;  /* 0x00000004ff007e24 */ /* 0x000fce000f8e00ff */
.L_x_90:
[----:B---3--:R3:W4:Y:S02]  /*4fd0*/  SYNCS.PHASECHK.TRANS64.TRYWAIT P0, [R0+URZ], R3 ;  /* 0x00000003000075a7 */ /* 0x00872400080011ff */
[----:B----4-:R-:W-:Y:S05]  /*4fe0*/  @!P0 NANOSLEEP.SYNCS 0x989680 ;  /* 0x009896800000895d */ /* 0x010fea0003900000 */
[----:B------:R-:W4:Y:S02]  /*4ff0*/  @!P0 SYNCS.PHASECHK.TRANS64 P0, [R0+URZ], R3 ;  /* 0x00000003000085a7 */ /* 0x000f2400080010ff */
[----:B-12-4-:R-:W-:Y:S05]  /*5000*/  @P0 EXIT ;  /* 0x000000000000094d */ /* 0x016fea0003800000 */
[----:B------:R-:W-:Y:S05]  /*5010*/  BRA `(.L_x_90) ;  /* 0xfffffffc00ec7947 */ /* 0x000fea000383ffff */
.L_x_80:
[----:B------:R-:W-:-:S06]  /*5020*/  UISETP.GE.AND UP0, UPT, UR14, 0x4, UPT ;  /* 0x000000040e00788c */ /* 0x000fcc000bf06270 */
[----:B------:R-:W-:-:S13]  /*5030*/  PLOP3.LUT P0, PT, PT, PT, UP0, 0x80, 0x8 ;  /* 0x000000000008781c */ /* 0x000fda0003f0f008 */
[----:B------:R-:W-:Y:S05]  /*5040*/  @!P0 EXIT ;  /* 0x000000000000894d */ /* 0x000fea0003800000 */
[----:B------:R-:W-:Y:S01]  /*5050*/  BAR.SYNC.DEFER_BLOCKING 0x6, 0xa0 ;  /* 0x0182800000007b1d */ /* 0x000fe20000010000 */
[----:B------:R-:W-:Y:S02]  /*5060*/  IMAD.U32 R2, R2, 0x10000, RZ ;  /* 0x0001000002027824 */ /* 0x000fe400078e00ff */
[----:B------:R-:W-:Y:S01]  /*5070*/  HFMA2 R120, -RZ, RZ, 0, 0 ;  /* 0x00000000ff787431 */ /* 0x000fe200000001ff */
[----:B------:R-:W-:Y:S01]  /*5080*/  CS2R R250, SRZ ;  /* 0x0000000000fa7805 */ /* 0x000fe2000001ff00 */
[----:B------:R-:W-:Y:S01]  /*5090*/  IMAD.MOV.U32 R249, RZ, RZ, RZ ;  /* 0x000000fffff97224 */ /* 0x000fe200078e00ff */
[----:B------:R-:W-:Y:S02]  /*50a0*/  UMOV UR4, 0x400 ;  /* 0x0000040000047882 */ /* 0x000fe40000000000 */
[----:B------:R-:W1:Y:S01]  /*50b0*/  LDC.64 R238, c[0x0][0x888] ;  /* 0x00022200ffee7b82 */ /* 0x000e620000000a00 */
[----:B------:R-:W-:Y:S01]  /*50c0*/  ULEA UR4, UR21, UR4, 0x18 ;  /* 0x0000000415047291 */ /* 0x000fe2000f8ec0ff */
[----:B------:R-:W-:Y:S01]  /*50d0*/  LOP3.LUT R2, R2, 0x600000, RZ, 0xc0, !PT ;  /* 0x0060000002027812 */ /* 0x000fe200078ec0ff */
[----:B------:R-:W2:Y:S01]  /*50e0*/  LDCU.64 UR62, c[0x0][0x348] ;  /* 0x00006900ff3e77ac */ /* 0x000ea20008000a00 */
[----:B------:R-:W3:Y:S01]  /*50f0*/  LDCU UR42, c[0x0][0xb0c] ;  /* 0x00016180ff2a77ac */ /* 0x000ee20008000800 */
[----:B------:R-:W4:Y:S01]  /*5100*/  LDCU UR61, c[0x0][0xb20] ;  /* 0x00016400ff3d77ac */ /* 0x000f220008000800 */
[----:B------:R-:W1:Y:S04]  /*5110*/  LDCU UR39, c[0x0][0xb30] ;  /* 0x00016600ff2777ac */ /* 0x000e680008000800 */
[----:B------:R-:W2:Y:S01]  /*5120*/  LDS R3, [UR4+0x170] ;  /* 0x00017004ff037984 */ /* 0x000ea20008000800 */
[----:B------:R-:W1:Y:S01]  /*5130*/  LDCU.64 UR58, c[0x0][0x888] ;  /* 0x00011100ff3a77ac */ /* 0x000e620008000a00 */
[----:B------:R-:W1:Y:S01]  /*5140*/  LDCU.64 UR40, c[0x0][0xb28] ;  /* 0x00016500ff2877ac */ /* 0x000e620008000a00 */
[----:B------:R-:W1:Y:S01]  /*5150*/  LDCU.128 UR52, c[0x0][0xb10] ;  /* 0x00016200ff3477ac */ /* 0x000e620008000c00 */
[----:B------:R-:W-:Y:S01]  /*5160*/  UMOV UR49, 0x1 ;  /* 0x0000000100317882 */ /* 0x000fe20000000000 */
[----:B------:R-:W-:Y:S01]  /*5170*/  UMOV UR18, URZ ;  /* 0x000000ff00127c82 */ /* 0x000fe20008000000 */
[----:B------:R-:W-:Y:S01]  /*5180*/  UMOV UR44, URZ ;  /* 0x000000ff002c7c82 */ /* 0x000fe20008000000 */
[----:B------:R-:W-:Y:S01]  /*5190*/  UMOV UR48, URZ ;  /* 0x000000ff00307c82 */ /* 0x000fe20008000000 */
[----:B-1234-:R-:W-:-:S07]  /*51a0*/  IMAD.IADD R2, R3, 0x1, R2 ;  /* 0x0000000103027824 */ /* 0x01efce00078e0202 */
.L_x_116:
[----:B------:R-:W1:Y:S01]  /*51b0*/  S2UR UR43, SR_CgaCtaId ;  /* 0x00000000002b79c3 */ /* 0x000e620000008800 */
[----:B------:R-:W-:Y:S01]  /*51c0*/  UMOV UR4, 0x400 ;  /* 0x0000040000047882 */ /* 0x000fe20000000000 */
[----:B------:R-:W-:Y:S01]  /*51d0*/  SHF.L.U32 R3, R250, 0x1f, RZ ;  /* 0x0000001ffa037819 */ /* 0x000fe200000006ff */
[----:B-1----:R-:W-:Y:S04]  /*51e0*/  ULEA UR43, UR43, UR4, 0x18 ;  /* 0x000000042b2b7291 */ /* 0x002fe8000f8ec0ff */
[----:B------:R-:W-:Y:S09]  /*51f0*/  ULEA UR4, UR18, UR43, 0x3 ;  /* 0x0000002b12047291 */ /* 0x000ff2000f8e18ff */
[----:B------:R-:W1:Y:S02]  /*5200*/  SYNCS.PHASECHK.TRANS64.TRYWAIT P0, [UR4+0xc0], R3 ;  /* 0x0000c003ff0075a7 */ /* 0x000e640008001104 */
[----:B-1----:R-:W-:Y:S05]  /*5210*/  @!P0 BRA `(.L_x_91) ;  /* 0x00000048004c8947 */ /* 0x002fea0003800000 */
.L_x_165:
[----:B------:R-:W-:Y:S01]  /*5220*/  ULEA UR5, UR18, UR43, 0x4 ;  /* 0x0000002b12057291 */ /* 0x000fe2000f8e20ff */
[----:B------:R-:W2:Y:S08]  /*5230*/  LDCU UR10, c[0x0][0xb24] ;  /* 0x00016480ff0a77ac */ /* 0x000eb00008000800 */
[----:B------:R-:W3:Y:S01]  /*5240*/  LDS.128 R4, [UR5+0x150] ;  /* 0x00015005ff047984 */ /* 0x000ee20008000c00 */
[----:B------:R-:W-:Y:S04]  /*5250*/  UIADD3 UR5, UPT, UPT, UR4, 0xd0, URZ ;  /* 0x000000d004057890 */ /* 0x000fe8000fffe0ff */
[----:B------:R-:W-:Y:S01]  /*5260*/  UPRMT UR5, URZ, 0x654, UR5 ;  /* 0x00000654ff057896 */ /* 0x000fe20008000005 */
[----:B------:R-:W-:Y:S01]  /*5270*/  @!PT LDS RZ, [RZ] ;  /* 0x00000000fffff984 */ /* 0x000fe20000000800 */
[----:B------:R-:W-:Y:S01]  /*5280*/  @!PT LDS RZ, [RZ] ;  /* 0x00000000fffff984 */ /* 0x000fe20000000800 */
[----:B------:R-:W-:Y:S01]  /*5290*/  @!PT LDS RZ, [RZ] ;  /* 0x00000000fffff984 */ /* 0x000fe20000000800 */
[----:B------:R-:W-:Y:S01]  /*52a0*/  @!PT LDS RZ, [RZ] ;  /* 0x00000000fffff984 */ /* 0x000fe20000000800 */
[----:B------:R4:W-:Y:S06]  /*52b0*/  MEMBAR.ALL.CTA ;  /* 0x0000000000007992 */ /* 0x0009ec0000008000 */
[----:B----4-:R-:W4:Y:S02]  /*52c0*/  FENCE.VIEW.ASYNC.S ;  /* 0x00000000000073c6 */ /* 0x010f240000000000 */
[----:B----4-:R-:W-:Y:S01]  /*52d0*/  SYNCS.ARRIVE.TRANS64.RED.A1T0 RZ, [UR5], RZ ;  /* 0x000000ffffff79a7 */ /* 0x010fe20008100405 */
[----:B---3--:R-:W-:Y:S01]  /*52e0*/  LOP3.LUT P0, RZ, R6, 0x1, RZ, 0xc0, !PT ;  /* 0x0000000106ff7812 */ /* 0x008fe2000780c0ff */
[----:B--2---:R-:W-:Y:S11]  /*52f0*/  UISETP.GE.AND UP0, UPT, UR10, 0x1, UPT ;  /* 0x000000010a00788c */ /* 0x004ff6000bf06270 */
[----:B------:R-:W-:Y:S01]  /*5300*/  @!UPT UIADD3 URZ, UPT, UPT, URZ, URZ, URZ ;  /* 0x000000fffffff290 */ /* 0x000fe2000fffe0ff */
[----:B------:R-:W-:Y:S01]  /*5310*/  VOTEU.ANY UP1, P0 ;  /* 0x0000000000ff7886 */ /* 0x000fe20000020100 */
[----:B------:R-:W-:Y:S01]  /*5320*/  PLOP3.LUT P0, PT, PT, PT, UP1, 0x80, 0x8 ;  /* 0x000000000008781c */ /* 0x000fe20003f0f018 */
[----:B------:R-:W-:Y:S11]  /*5330*/  UP2UR UR50, UPR, URZ, 0x2 ;  /* 0x00000002ff327883 */ /* 0x000ff60008000000 */
[----:B------:R-:W-:Y:S01]  /*5340*/  @!UPT UIADD3 URZ, UPT, UPT, URZ, URZ, URZ ;  /* 0x000000fffffff290 */ /* 0x000fe2000fffe0ff */
[----:B-1----:R-:W-:Y:S02]  /*5350*/  @P0 MOV R3, R4 ;  /* 0x0000000400030202 */ /* 0x002fe40000000f00 */
[----:B------:R-:W-:Y:S02]  /*5360*/  @P0 SHF.R.U32.HI R0, RZ, 0x10, R5 ;  /* 0x00000010ff000819 */ /* 0x000fe40000011605 */
[----:B------:R-:W-:Y:S02]  /*5370*/  @P0 LOP3.LUT R4, R5, 0xffff, RZ, 0xc0, !PT ;  /* 0x0000ffff05040812 */ /* 0x000fe400078ec0ff */
[----:B------:R-:W-:Y:S02]  /*5380*/  @P0 R2UR UR7, R3 ;  /* 0x00000000030702ca */ /* 0x000fe400000e0000 */
[----:B------:R-:W-:Y:S02]  /*5390*/  @P0 R2UR UR4, R0 ;  /* 0x00000000000402ca */ /* 0x000fe400000e0000 */
[----:B------:R-:W-:Y:S09]  /*53a0*/  @P0 R2UR UR6, R4 ;  /* 0x00000000040602ca */ /* 0x000ff200000e0000 */
[----:B------:R-:W-:Y:S02]  /*53b0*/  @UP1 UMOV UR38, UR7 ;  /* 0x0000000700261c82 */ /* 0x000fe40008000000 */
[----:B------:R-:W-:Y:S02]  /*53c0*/  @UP1 UMOV UR51, UR4 ;  /* 0x0000000400331c82 */ /* 0x000fe40008000000 */
[----:B------:R-:W-:Y:S01]  /*53d0*/  @UP1 UMOV UR37, UR6 ;  /* 0x0000000600251c82 */ /* 0x000fe20008000000 */
[----:B------:R-:W-:Y:S05]  /*53e0*/  BRA.U !UP0, `(.L_x_92) ;  /* 0x0000000108c87547 */ /* 0x000fea000b800000 */
[----:B------:R-:W1:Y:S01]  /*53f0*/  LDCU UR7, c[0x0][0x370] ;  /* 0x00006e00ff0777ac */ /* 0x000e620008000800 */
[----:B------:R-:W2:Y:S01]  /*5400*/  LDCU UR4, c[0x0][0x374] ;  /* 0x00006e80ff0477ac */ /* 0x000ea20008000800 */
[----:B------:R-:W-:Y:S02]  /*5410*/  UISETP.NE.AND UP0, UPT, UR54, 0x1, UPT ;  /* 0x000000013600788c */ /* 0x000fe4000bf05270 */
[----:B------:R-:W-:Y:S02]  /*5420*/  UIMAD.WIDE.U32 UR12, UR37, UR55, URZ ;  /* 0x00000037250c72a5 */ /* 0x000fe4000f8e00ff */
[----:B------:R-:W-:Y:S02]  /*5430*/  UISETP.NE.AND UP1, UPT, UR42, 0x1, UPT ;  /* 0x000000012a00788c */ /* 0x000fe4000bf25270 */
[----:B------:R-:W-:Y:S02]  /*5440*/  UISETP.NE.AND UP2, UPT, UR10, 0x1, UPT ;  /* 0x000000010a00788c */ /* 0x000fe4000bf45270 */
[----:B------:R-:W-:Y:S02]  /*5450*/  UIMAD.WIDE.U32 UR16, UR38, UR52, URZ ;  /* 0x00000034261072a5 */ /* 0x000fe4000f8e00ff */
[----:B-1----:R-:W-:Y:S02]  /*5460*/  UIMAD.WIDE.U32 UR14, UR7, UR52, URZ ;  /* 0x00000034070e72a5 */ /* 0x002fe4000f8e00ff */
[----:B--2---:R-:W-:Y:S07]  /*5470*/  UIMAD.WIDE.U32 UR8, UR4, UR55, URZ ;  /* 0x00000037040872a5 */ /* 0x004fee000f8e00ff */
[----:B------:R-:W-:Y:S02]  /*5480*/  UMOV UR5, UR9 ;  /* 0x0000000900057c82 */ /* 0x000fe40008000000 */
[----:B------:R-:W-:Y:S03]  /*5490*/  @UP0 USHF.R.U32.HI UR4, URZ, UR61, UR5 ;  /* 0x0000003dff040299 */ /* 0x000fe60008011605 */
[----:B------:R-:W-:Y:S01]  /*54a0*/  UMOV UR5, UR13 ;  /* 0x0000000d00057c82 */ /* 0x000fe20008000000 */
[----:B------:R-:W-:Y:S02]  /*54b0*/  UIMAD.WIDE.U32 UR8, UR4, UR40, URZ ;  /* 0x00000028040872a5 */ /* 0x000fe4000f8e00ff */
[----:B------:R-:W-:Y:S03]  /*54c0*/  USHF.R.U32.HI UR6, URZ, UR61, UR5 ;  /* 0x0000003dff067299 */ /* 0x000fe60008011605 */
[----:B------:R-:W-:Y:S01]  /*54d0*/  UMOV UR5, UR15 ;  /* 0x0000000f00057c82 */ /* 0x000fe20008000000 */
[----:B------:R-:W-:Y:S02]  /*54e0*/  USEL UR6, UR37, UR6, !UP0 ;  /* 0x0000000625067287 */ /* 0x000fe4000c000000 */
[----:B------:R-:W-:Y:S01]  /*54f0*/  @UP1 USHF.R.U32.HI UR7, URZ, UR53, UR5 ;  /* 0x00000035ff071299 */ /* 0x000fe20008011605 */
[----:B------:R-:W-:Y:S02]  /*5500*/  UMOV UR8, UR9 ;  /* 0x0000000900087c82 */ /* 0x000fe40008000000 */
[----:B------:R-:W-:Y:S01]  /*5510*/  UMOV UR5, UR17 ;  /* 0x0000001100057c82 */ /* 0x000fe20008000000 */
[----:B------:R-:W-:Y:S02]  /*5520*/  UIMAD.WIDE.U32 UR12, UR7, UR40, URZ ;  /* 0x00000028070c72a5 */ /* 0x000fe4000f8e00ff */
[----:B------:R-:W-:Y:S02]  /*5530*/  @UP2 USHF.R.U32.HI UR4, URZ, UR41, UR8 ;  /* 0x00000029ff042299 */ /* 0x000fe40008011608 */
[----:B------:R-:W-:Y:S02]  /*5540*/  USHF.R.U32.HI UR5, URZ, UR53, UR5 ;  /* 0x00000035ff057299 */ /* 0x000fe40008011605 */
[----:B------:R-:W-:Y:S02]  /*5550*/  UIMAD UR4, UR10, UR4, URZ ;  /* 0x000000040a0472a4 */ /* 0x000fe4000f8e02ff */
[----:B------:R-:W-:Y:S02]  /*5560*/  USEL UR5, UR38, UR5, !UP1 ;  /* 0x0000000526057287 */ /* 0x000fe4000c800000 */
[----:B------:R-:W-:Y:S01]  /*5570*/  UISETP.GE.AND UP0, UPT, UR6, UR4, UPT ;  /* 0x000000040600728c */ /* 0x000fe2000bf06270 */
[----:B------:R-:W-:Y:S01]  /*5580*/  UMOV UR8, UR13 ;  /* 0x0000000d00087c82 */ /* 0x000fe20008000000 */
[----:B------:R-:W-:Y:S02]  /*5590*/  UIMAD.WIDE.U32 UR12, UR6, UR40, URZ ;  /* 0x00000028060c72a5 */ /* 0x000fe4000f8e00ff */
[----:B------:R-:W-:Y:S04]  /*55a0*/  @UP2 USHF.R.U32.HI UR7, URZ, UR41, UR8 ;  /* 0x00000029ff072299 */ /* 0x000fe80008011608 */
[----:B------:R-:W-:Y:S01]  /*55b0*/  UIMAD UR8, UR10, UR7, URZ ;  /* 0x000000070a0872a4 */ /* 0x000fe2000f8e02ff */
[----:B------:R-:W-:Y:S03]  /*55c0*/  UMOV UR4, UR13 ;  /* 0x0000000d00047c82 */ /* 0x000fe60008000000 */
[----:B------:R-:W-:Y:S02]  /*55d0*/  UISETP.GE.OR UP0, UPT, UR5, UR8, UP0 ;  /* 0x000000080500728c */ /* 0x000fe40008706670 */
[----:B------:R-:W-:Y:S02]  /*55e0*/  USHF.R.U32.HI UR4, URZ, UR41, UR4 ;  /* 0x00000029ff047299 */ /* 0x000fe40008011604 */
[----:B------:R-:W-:Y:S02]  /*55f0*/  UIMAD.WIDE.U32 UR8, UR5, UR40, URZ ;  /* 0x00000028050872a5 */ /* 0x000fe4000f8e00ff */
[----:B------:R-:W-:Y:S02]  /*5600*/  USEL UR12, UR6, UR4, !UP2 ;  /* 0x00000004060c7287 */ /* 0x000fe4000d000000 */
[----:B------:R-:W-:Y:S02]  /*5610*/  UIADD3 UR8, UPT, UPT, -UR5, URZ, URZ ;  /* 0x000000ff05087290 */ /* 0x000fe4000fffe1ff */
[----:B------:R-:W-:Y:S01]  /*5620*/  UIADD3 UR11, UPT, UPT, -UR12, URZ, URZ ;  /* 0x000000ff0c0b7290 */ /* 0x000fe2000fffe1ff */
[----:B------:R-:W-:Y:S01]  /*5630*/  @!UP0 UMOV UR4, UR9 ;  /* 0x0000000900048c82 */ /* 0x000fe20008000000 */
[----:B------:R-:W-:Y:S02]  /*5640*/  UIADD3 UR9, UPT, UPT, -UR6, URZ, URZ ;  /* 0x000000ff06097290 */ /* 0x000fe4000fffe1ff */
[----:B------:R-:W-:Y:S02]  /*5650*/  @!UP0 USHF.R.U32.HI UR4, URZ, UR41, UR4 ;  /* 0x00000029ff048299 */ /* 0x000fe40008011604 */
[----:B------:R-:W-:Y:S02]  /*5660*/  UIMAD UR11, UR10, UR11, UR6 ;  /* 0x0000000b0a0b72a4 */ /* 0x000fe4000f8e0206 */
[----:B------:R-:W-:Y:S04]  /*5670*/  @!UP0 USEL UR4, UR5, UR4, !UP2 ;  /* 0x0000000405048287 */ /* 0x000fe8000d000000 */
[----:B------:R-:W-:Y:S02]  /*5680*/  @!UP0 UIMAD UR11, UR7, UR11, UR4 ;  /* 0x0000000b070b82a4 */ /* 0x000fe4000f8e0204 */
[----:B------:R-:W-:Y:S02]  /*5690*/  @!UP0 UIADD3 UR12, UPT, UPT, UR12, -UR4, URZ ;  /* 0x800000040c0c8290 */ /* 0x000fe4000fffe0ff */
[----:B------:R-:W-:Y:S02]  /*56a0*/  UIMAD UR7, UR42, UR8, UR38 ;  /* 0x000000082a0772a4 */ /* 0x000fe4000f8e0226 */
[----:B------:R-:W-:Y:S02]  /*56b0*/  @!UP0 UIMAD UR6, UR12, UR10, UR5 ;  /* 0x0000000a0c0682a4 */ /* 0x000fe4000f8e0205 */
[----:B------:R-:W-:Y:S01]  /*56c0*/  UIMAD UR4, UR54, UR9, UR37 ;  /* 0x00000009360472a4 */ /* 0x000fe2000f8e0225 */
[----:B------:R-:W-:Y:S02]  /*56d0*/  @!UP0 UMOV UR5, UR11 ;  /* 0x0000000b00058c82 */ /* 0x000fe40008000000 */
[----:B------:R-:W-:Y:S02]  /*56e0*/  UIMAD UR38, UR5, UR42, UR7 ;  /* 0x0000002a052672a4 */ /* 0x000fe4000f8e0207 */
[----:B------:R-:W-:Y:S11]  /*56f0*/  UIMAD UR37, UR6, UR54, UR4 ;  /* 0x00000036062572a4 */ /* 0x000ff6000f8e0204 */
[----:B------:R-:W-:Y:S01]  /*5700*/  @!UPT UIADD3 URZ, UPT, UPT, URZ, URZ, URZ ;  /* 0x000000fffffff290 */ /* 0x000fe2000fffe0ff */
.L_x_92:
[----:B------:R-:W-:Y:S02]  /*5710*/  UISETP.NE.AND UP0, UPT, UR39, 0x1, UPT ;  /* 0x000000012700788c */ /* 0x000fe4000bf05270 */
[----:B------:R-:W-:Y:S09]  /*5720*/  UIADD3 UR47, UPT, UPT, UR18, 0x1, URZ ;  /* 0x00000001122f7890 */ /* 0x000ff2000fffe0ff */
[----:B------:R-:W1:Y:S01]  /*5730*/  @!UP0 LDCU.128 UR12, c[0x0][0xb10] ;  /* 0x00016200ff0c87ac */ /* 0x000e620008000c00 */
[----:B------:R-:W2:Y:S01]  /*5740*/  @!UP0 LDCU UR5, c[0x0][0xb0c] ;  /* 0x00016180ff0587ac */ /* 0x000ea20008000800 */
[----:B------:R-:W3:Y:S01]  /*5750*/  @!UP0 LDCU UR10, c[0x0][0xb20] ;  /* 0x00016400ff0a87ac */ /* 0x000ee20008000800 */
[----:B-1----:R-:W-:Y:S02]  /*5760*/  UIMAD.WIDE.U32 UR8, UR38, UR12, URZ ;  /* 0x0000000c260872a5 */ /* 0x002fe4000f8e00ff */
[----:B------:R-:W-:Y:S02]  /*5770*/  UIMAD.WIDE.U32 UR6, UR37, UR15, URZ ;  /* 0x0000000f250672a5 */ /* 0x000fe4000f8e00ff */
[----:B------:R-:W-:Y:S03]  /*5780*/  @!UP0 UISETP.NE.AND UP1, UPT, UR14, 0x1, UPT ;  /* 0x000000010e00888c */ /* 0x000fe6000bf25270 */
[----:B------:R-:W-:Y:S01]  /*5790*/  @!UP0 UMOV UR4, UR9 ;  /* 0x0000000900048c82 */ /* 0x000fe20008000000 */
[----:B--2---:R-:W-:Y:S02]  /*57a0*/  @!UP0 UISETP.NE.AND UP2, UPT, UR5, 0x1, UPT ;  /* 0x000000010500888c */ /* 0x004fe4000bf45270 */
[----:B------:R-:W-:Y:S01]  /*57b0*/  @!UP0 USHF.R.U32.HI UR4, URZ, UR13, UR4 ;  /* 0x0000000dff048299 */ /* 0x000fe20008011604 */
[----:B------:R-:W-:Y:S02]  /*57c0*/  @!UP0 UMOV UR6, UR7 ;  /* 0x0000000700068c82 */ /* 0x000fe40008000000 */
[----:B---3--:R-:W-:Y:S02]  /*57d0*/  @!UP0 USHF.R.U32.HI UR6, URZ, UR10, UR6 ;  /* 0x0000000aff068299 */ /* 0x008fe40008011606 */
[----:B------:R-:W-:Y:S02]  /*57e0*/  @!UP0 USEL UR7, UR38, UR4, !UP2 ;  /* 0x0000000426078287 */ /* 0x000fe4000d000000 */
[----:B------:R-:W-:Y:S04]  /*57f0*/  @!UP0 USEL UR6, UR37, UR6, !UP1 ;  /* 0x0000000625068287 */ /* 0x000fe8000c800000 */
[----:B------:R-:W-:Y:S02]  /*5800*/  @!UP0 UIADD3 UR4, UPT, UPT, -UR7, UR6, URZ ;  /* 0x0000000607048290 */ /* 0x000fe4000fffe1ff */
[----:B------:R-:W-:Y:S02]  /*5810*/  @!UP0 UIADD3 UR6, UPT, UPT, UR7, -UR6, URZ ;  /* 0x8000000607068290 */ /* 0x000fe4000fffe0ff */
[----:B------:R-:W-:Y:S02]  /*5820*/  UIADD3 UR7, UPT, UPT, UR43, 0x200, URZ ;  /* 0x000002002b077890 */ /* 0x000fe4000fffe0ff */
[----:B------:R-:W-:Y:S02]  /*5830*/  @!UP0 UIMAD UR38, UR4, UR5, UR38 ;  /* 0x00000005042682a4 */ /* 0x000fe4000f8e0226 */
[----:B------:R-:W-:Y:S02]  /*5840*/  @!UP0 UIMAD UR37, UR6, UR14, UR37 ;  /* 0x0000000e062582a4 */ /* 0x000fe4000f8e0225 */
[----:B------:R-:W-:Y:S09]  /*5850*/  ULOP3.LUT UP0, URZ, UR7, 0x1b0, URZ, 0xc0, !UPT ;  /* 0x000001b007ff7892 */ /* 0x000ff2000f80c0ff */
[----:B------:R-:W-:Y:S05]  /*5860*/  BRA.U !UP0, `(.L_x_93) ;  /* 0x00000001087c7547 */ /* 0x000fea000b800000 */
[----:B------:R-:W1:Y:S01]  /*5870*/  LDCU.64 UR8, c[0x4][0x80] ;  /* 0x01001000ff0877ac */ /* 0x000e620008000a00 */
[----:B------:R-:W-:Y:S01]  /*5880*/  MOV R16, 0x0 ;  /* 0x0000000000107802 */ /* 0x000fe20000000f00 */
[----:B------:R-:W-:Y:S02]  /*5890*/  HFMA2 R12, -RZ, RZ, 0, 5.9604644775390625e-08 ;  /* 0x00000001ff0c7431 */ /* 0x000fe400000001ff */
[----:B------:R-:W-:Y:S01]  /*58a0*/  IMAD.MOV.U32 R8, RZ, RZ, 0x70 ;  /* 0x00000070ff087424 */ /* 0x000fe200078e00ff */
[----:B------:R2:W3:Y:S01]  /*58b0*/  LDC.64 R14, c[0x4][R16] ;  /* 0x01000000100e7b82 */ /* 0x0004e20000000a00 */
[----:B------:R-:W4:Y:S01]  /*58c0*/  LDCU.64 UR6, c[0x4][0x88] ;  /* 0x01001100ff0677ac */ /* 0x000f220008000a00 */
[----:B------:R-:W-:Y:S01]  /*58d0*/  IMAD.MOV.U32 R13, RZ, RZ, RZ ;  /* 0x000000ffff0d7224 */ /* 0x000fe200078e00ff */
[----:B------:R-:W2:Y:S01]  /*58e0*/  LDCU.64 UR4, c[0x4][0x8] ;  /* 0x01000100ff0477ac */ /* 0x000ea20008000a00 */
[----:B-1----:R-:W-:Y:S01]  /*58f0*/  MOV R5, UR9 ;  /* 0x0000000900057c02 */ /* 0x002fe20008000f00 */
[----:B------:R-:W-:Y:S01]  /*5900*/  IMAD.U32 R4, RZ, RZ, UR8 ;  /* 0x00000008ff047e24 */ /* 0x000fe2000f8e00ff */
[----:B----4-:R-:W-:Y:S01]  /*5910*/  MOV R7, UR7 ;  /* 0x0000000700077c02 */ /* 0x010fe20008000f00 */
[----:B------:R-:W-:Y:S01]  /*5920*/  IMAD.U32 R6, RZ, RZ, UR6 ;  /* 0x00000006ff067e24 */ /* 0x000fe2000f8e00ff */
[----:B--2---:R-:W-:Y:S01]  /*5930*/  MOV R11, UR5 ;  /* 0x00000005000b7c02 */ /* 0x004fe20008000f00 */
[----:B------:R-:W-:Y:S02]  /*5940*/  IMAD.U32 R10, RZ, RZ, UR4 ;  /* 0x00000004ff0a7e24 */ /* 0x000fe4000f8e00ff */
[----:B------:R-:W-:Y:S07]  /*5950*/  LEPC R20, `(.L_x_94) ;  /* 0x000000001014794e */ /* 0x000fee0000000000 */
[----:B---3-5:R-:W-:Y:S05]  /*5960*/  CALL.ABS.NOINC R14 ;  /* 0x000000000e007343 */ /* 0x028fea0003c00000 */
.L_x_94:
[----:B------:R-:W1:Y:S01]  /*5970*/  LDCU.64 UR8, c[0x4][0x80] ;  /* 0x01001000ff0877ac */ /* 0x000e620008000a00 */
[----:B------:R-:W2:Y:S01]  /*5980*/  LDC.64 R16, c[0x4][R16] ;  /* 0x0100000010107b82 */ /* 0x000ea20000000a00 */
[----:B------:R-:W-:Y:S02]  /*5990*/  HFMA2 R12, -RZ, RZ, 0, 5.9604644775390625e-08 ;  /* 0x00000001ff0c7431 */ /* 0x000fe400000001ff */
[----:B------:R-:W-:Y:S02]  /*59a0*/  IMAD.MOV.U32 R8, RZ, RZ, 0x70 ;  /* 0x00000070ff087424 */ /* 0x000fe400078e00ff */
[----:B------:R-:W-:Y:S01]  /*59b0*/  IMAD.MOV.U32 R13, RZ, RZ, RZ ;  /* 0x000000ffff0d7224 */ /* 0x000fe200078e00ff */
[----:B------:R-:W3:Y:S01]  /*59c0*/  LDCU.64 UR6, c[0x4][0x88] ;  /* 0x01001100ff0677ac */ /* 0x000ee20008000a00 */
[----:B------:R-:W4:Y:S01]  /*59d0*/  LDCU.64 UR4, c[0x4][0x8] ;  /* 0x01000100ff0477ac */ /* 0x000f220008000a00 */
[----:B-1----:R-:W-:Y:S02]  /*59e0*/  MOV R4, UR8 ;  /* 0x0000000800047c02 */ /* 0x002fe40008000f00 */
[----:B------:R-:W-:Y:S02]  /*59f0*/  MOV R5, UR9 ;  /* 0x0000000900057c02 */ /* 0x000fe40008000f00 */
[----:B---3--:R-:W-:Y:S01]  /*5a00*/  MOV R7, UR7 ;  /* 0x0000000700077c02 */ /* 0x008fe20008000f00 */
[----:B------:R-:W-:Y:S01]  /*5a10*/  IMAD.U32 R6, RZ, RZ, UR6 ;  /* 0x00000006ff067e24 */ /* 0x000fe2000f8e00ff */
[----:B----4-:R-:W-:Y:S01]  /*5a20*/  MOV R11, UR5 ;  /* 0x00000005000b7c02 */ /* 0x010fe20008000f00 */
[----:B------:R-:W-:Y:S02]  /*5a30*/  IMAD.U32 R10, RZ, RZ, UR4 ;  /* 0x00000004ff0a7e24 */ /* 0x000fe4000f8e00ff */
[----:B------:R-:W-:Y:S07]  /*5a40*/  LEPC R20, `(.L_x_93) ;  /* 0x000000001014794e */ /* 0x000fee0000000000 */
[----:B--2---:R-:W-:Y:S05]  /*5a50*/  CALL.ABS.NOINC R16 ;  /* 0x0000000010007343 */ /* 0x004fea0003c00000 */
.L_x_93:
[----:B------:R-:W-:Y:S01]  /*5a60*/  PLOP3.LUT P1, PT, PT, PT, PT, 0x8, 0x80 ;  /* 0x000000000080781c */ /* 0x000fe20003f2e170 */
[----:B------:R-:W-:Y:S01]  /*5a70*/  UISETP.NE.AND UP1, UPT, UR60, URZ, UPT ;  /* 0x000000ff3c00728c */ /* 0x000fe2000bf25270 */
[----:B------:R-:W1:Y:S05]  /*5a80*/  LDC.64 R6, c[0x0][0x890] ;  /* 0x00022400ff067b82 */ /* 0x000e6a0000000a00 */
[----:B------:R-:W-:Y:S03]  /*5a90*/  PLOP3.LUT P0, PT, PT, PT, UP1, 0x80, 0x8 ;  /* 0x000000000008781c */ /* 0x000fe60003f0f018 */
[----:B------:R-:W2:Y:S02]  /*5aa0*/  LDC.64 R4, c[0x0][0x8b0] ;  /* 0x00022c00ff047b82 */ /* 0x000ea40000000a00 */
[----:B------:R-:W3:Y:S01]  /*5ab0*/  @UP1 LDCU.64 UR4, c[0x0][0x888] ;  /* 0x00011100ff0417ac */ /* 0x000ee20008000a00 */
[----:B-1----:R-:W-:Y:S04]  /*5ac0*/  ISETP.NE.U32.AND P3, PT, R6, RZ, PT ;  /* 0x000000ff0600720c */ /* 0x002fe80003f65070 */
[----:B------:R-:W-:Y:S01]  /*5ad0*/  ISETP.NE.AND.EX P3, PT, R7, RZ, PT, P3 ;  /* 0x000000ff0700720c */ /* 0x000fe20003f65330 */
[----:B---3--:R-:W-:Y:S01]  /*5ae0*/  @UP1 UISETP.NE.U32.AND UP0, UPT, UR4, URZ, UPT ;  /* 0x000000ff0400128c */ /* 0x008fe2000bf05070 */
[----:B--2---:R-:W-:Y:S02]  /*5af0*/  ISETP.NE.U32.AND P4, PT, R4, RZ, PT ;  /* 0x000000ff0400720c */ /* 0x004fe40003f85070 */
[----:B------:R-:W-:Y:S01]  /*5b00*/  @P0 PLOP3.LUT P1, PT, P3, PT, PT, 0x80, 0x8 ;  /* 0x000000000008081c */ /* 0x000fe20001f2f070 */
[----:B------:R-:W-:Y:S01]  /*5b10*/  @UP1 UISETP.NE.AND.EX UP0, UPT, UR5, URZ, UPT, UP0 ;  /* 0x000000ff0500128c */ /* 0x000fe2000bf05300 */
[----:B------:R-:W-:Y:S03]  /*5b20*/  ISETP.NE.AND.EX P4, PT, R5, RZ, PT, P4 ;  /* 0x000000ff0500720c */ /* 0x000fe60003f85340 */
[----:B------:R-:W-:Y:S04]  /*5b30*/  @UP1 USEL UR4, URZ, 0xffffffff, UP0 ;  /* 0xffffffffff041887 */ /* 0x000fe80008000000 */
[----:B------:R-:W-:Y:S08]  /*5b40*/  @!P3 BRA `(.L_x_95) ;  /* 0x000000000030b947 */ /* 0x000ff00003800000 */
[----:B------:R-:W-:Y:S01]  /*5b50*/  ISETP.NE.U32.AND P2, PT, R238, RZ, PT ;  /* 0x000000ffee00720c */ /* 0x000fe20003f45070 */
[----:B------:R-:W1:Y:S01]  /*5b60*/  LDCU.64 UR6, c[0x0][0x358] ;  /* 0x00006b00ff0677ac */ /* 0x000e620008000a00 */
[----:B------:R-:W-:Y:S02]  /*5b70*/  HFMA2 R0, -RZ, RZ, 0, 5.9604644775390625e-08 ;  /* 0x00000001ff007431 */ /* 0x000fe400000001ff */
[----:B------:R-:W-:Y:S01]  /*5b80*/  IMAD.MOV.U32 R237, RZ, RZ, 0x1 ;  /* 0x00000001ffed7424 */ /* 0x000fe200078e00ff */
[----:B------:R-:W-:Y:S11]  /*5b90*/  ISETP.NE.AND.EX P2, PT, R239, RZ, PT, P2 ;  /* 0x000000ffef00720c */ /* 0x000ff60003f45320 */
[----:B------:R-:W-:Y:S02]  /*5ba0*/  @!UPT UIADD3 URZ, UPT, UPT, URZ, URZ, URZ ;  /* 0x000000fffffff290 */ /* 0x000fe4000fffe0ff */
[----:B------:R-:W2:Y:S01]  /*5bb0*/  @P2 LDC.64 R8, c[0x0][0x888] ;  /* 0x00022200ff082b82 */ /* 0x000ea20000000a00 */
[----:B------:R-:W-:Y:S01]  /*5bc0*/  @P2 IMAD R3, R6, UR36, RZ ;  /* 0x0000002406032c24 */ /* 0x000fe2000f8e02ff */
[----:B------:R-:W-:Y:S03]  /*5bd0*/  @!P2 PRMT R237, R0, 0x7610, R237 ;  /* 0x0000761000eda816 */ /* 0x000fe600000000ed */
[----:B--2---:R-:W-:Y:S05]  /*5be0*/  @P2 IMAD.WIDE R8, R3, 0x4, R8 ;  /* 0x0000000403082825 */ /* 0x004fea00078e0208 */
[----:B-1---5:R1:W5:Y:S02]  /*5bf0*/  @P2 LDG.E R123, desc[UR6][R8.64] ;  /* 0x00000006087b2981 */ /* 0x022364000c1e1900 */
[----:B-1----:R-:W2:Y:S02]  /*5c00*/  @!P2 LDC R123, c[0x0][0x880] ;  /* 0x00022000ff7bab82 */ /* 0x002ea40000000800 */
.L_x_95:
[----:B------:R-:W-:Y:S05]  /*5c10*/  @!P4 BRA `(.L_x_96) ;  /* 0x000000000028c947 */ /* 0x000fea0003800000 */
[----:B------:R-:W1:Y:S01]  /*5c20*/  LDC.64 R6, c[0x0][0x8a8] ;  /* 0x00022a00ff067b82 */ /* 0x000e620000000a00 */
[----:B------:R-:W3:Y:S01]  /*5c30*/  LDCU.64 UR6, c[0x0][0x358] ;  /* 0x00006b00ff0677ac */ /* 0x000ee20008000a00 */
[----:B-1----:R-:W-:Y:S04]  /*5c40*/  ISETP.NE.U32.AND P2, PT, R6, RZ, PT ;  /* 0x000000ff0600720c */ /* 0x002fe80003f45070 */
[----:B------:R-:W-:Y:S11]  /*5c50*/  ISETP.NE.AND.EX P2, PT, R7, RZ, PT, P2 ;  /* 0x000000ff0700720c */ /* 0x000ff60003f45320 */
[----:B------:R-:W-:Y:S02]  /*5c60*/  @!UPT UIADD3 URZ, UPT, UPT, URZ, URZ, URZ ;  /* 0x000000fffffff290 */ /* 0x000fe4000fffe0ff */
[----:B------:R-:W1:Y:S01]  /*5c70*/  @P2 LDC.64 R6, c[0x0][0x8a8] ;  /* 0x00022a00ff062b82 */ /* 0x000e620000000a00 */
[----:B------:R-:W-:Y:S04]  /*5c80*/  @P2 IMAD R3, R4, UR36, RZ ;  /* 0x0000002404032c24 */ /* 0x000fe8000f8e02ff */
[----:B-1----:R-:W-:Y:S05]  /*5c90*/  @P2 IMAD.WIDE R6, R3, 0x4, R6 ;  /* 0x0000000403062825 */ /* 0x002fea00078e0206 */
[----:B---3-5:R1:W5:Y:S02]  /*5ca0*/  @P2 LDG.E R121, desc[UR6][R6.64] ;  /* 0x0000000606792981 */ /* 0x028364000c1e1900 */
[----:B-1----:R-:W3:Y:S02]  /*5cb0*/  @!P2 LDC R121, c[0x0][0x8a0] ;  /* 0x00022800ff79ab82 */ /* 0x002ee40000000800 */
.L_x_96:
[----:B--2--5:R-:W-:Y:S01]  /*5cc0*/  @P0 FSETP.NEU.AND P4, PT, R123, RZ, PT ;  /* 0x000000ff7b00020b */ /* 0x024fe20003f8d000 */
[----:B------:R-:W-:Y:S01]  /*5cd0*/  IMAD.U32 R3, RZ, RZ, UR4 ;  /* 0x00000004ff037e24 */ /* 0x000fe2000f8e00ff */
[----:B------:R-:W-:Y:S01]  /*5ce0*/  @P0 LOP3.LUT P2, RZ, R237, 0xff, RZ, 0xc0, !PT ;  /* 0x000000ffedff0812 */ /* 0x000fe2000784c0ff */
[----:B------:R-:W-:Y:S01]  /*5cf0*/  IMAD.SHL.U32 R16, R120, 0x8, RZ ;  /* 0x0000000878107824 */ /* 0x000fe200078e00ff */
[----:B------:R-:W-:Y:S01]  /*5d00*/  @P0 SEL R4, RZ, 0xffffffff, P4 ;  /* 0xffffffffff040807 */ /* 0x000fe20002000000 */
[----:B------:R-:W-:Y:S01]  /*5d10*/  BSSY B1, `(.L_x_97) ;  /* 0x000007e000017945 */ /* 0x000fe20003800000 */
[----:B------:R-:W-:Y:S02]  /*5d20*/  SHF.L.U32 R9, R251, 0x1f, RZ ;  /* 0x0000001ffb097819 */ /* 0x000fe400000006ff */
[----:B------:R-:W-:Y:S02]  /*5d30*/  CS2R R234, SRZ ;  /* 0x0000000000ea7805 */ /* 0x000fe4000001ff00 */
[----:B------:R-:W-:Y:S01]  /*5d40*/  @P1 SEL R4, R3, R4, !P2 ;  /* 0x0000000403041207 */ /* 0x000fe20005000000 */
[----:B------:R-:W-:Y:S01]  /*5d50*/  IMAD.U32 R3, RZ, RZ, UR49 ;  /* 0x00000031ff037e24 */ /* 0x000fe2000f8e00ff */
[----:B------:R-:W-:Y:S02]  /*5d60*/  PLOP3.LUT P5, PT, PT, PT, PT, 0x8, 0x80 ;  /* 0x000000000080781c */ /* 0x000fe40003fae170 */
[----:B------:R-:W-:Y:S02]  /*5d70*/  CS2R R232, SRZ ;  /* 0x0000000000e87805 */ /* 0x000fe4000001ff00 */
[----:B------:R-:W-:Y:S02]  /*5d80*/  @P0 LOP3.LUT R4, R4, 0x1, RZ, 0xc0, !PT ;  /* 0x0000000104040812 */ /* 0x000fe400078ec0ff */
[----:B------:R-:W-:Y:S02]  /*5d90*/  CS2R R226, SRZ ;  /* 0x0000000000e27805 */ /* 0x000fe4000001ff00 */
[----:B------:R-:W-:Y:S02]  /*5da0*/  LOP3.LUT R3, R3, 0x1, RZ, 0x3c, !PT ;  /* 0x0000000103037812 */ /* 0x000fe400078e3cff */
[----:B------:R-:W-:Y:S02]  /*5db0*/  CS2R R224, SRZ ;  /* 0x0000000000e07805 */ /* 0x000fe4000001ff00 */
[----:B------:R-:W-:Y:S01]  /*5dc0*/  ISETP.NE.U32.OR P6, PT, R4, 0x1, !P0 ;  /* 0x000000010400780c */ /* 0x000fe200047c5470 */
[----:B------:R-:W-:Y:S01]  /*5dd0*/  IMAD.U32 R4, RZ, RZ, UR44 ;  /* 0x0000002cff047e24 */ /* 0x000fe2000f8e00ff */
[----:B------:R-:W-:Y:S02]  /*5de0*/  CS2R R218, SRZ ;  /* 0x0000000000da7805 */ /* 0x000fe4000001ff00 */
[----:B------:R-:W-:Y:S02]  /*5df0*/  CS2R R216, SRZ ;  /* 0x0000000000d87805 */ /* 0x000fe4000001ff00 */
[----:B------:R-:W-:Y:S02]  /*5e00*/  P2R R252, PR, RZ, 0x40 ;  /* 0x00000040fffc7803 */ /* 0x000fe40000000000 */
[----:B------:R-:W-:Y:S02]  /*5e10*/  CS2R R210, SRZ ;  /* 0x0000000000d27805 */ /* 0x000fe4000001ff00 */
[----:B------:R-:W-:Y:S02]  /*5e20*/  LEA R0, R4, UR43, 0x3 ;  /* 0x0000002b04007c11 */ /* 0x000fe4000f8e18ff */
[----:B------:R-:W-:Y:S02]  /*5e30*/  CS2R R208, SRZ ;  /* 0x0000000000d07805 */ /* 0x000fe4000001ff00 */
[----:B------:R-:W-:Y:S02]  /*5e40*/  CS2R R202, SRZ ;  /* 0x0000000000ca7805 */ /* 0x000fe4000001ff00 */
[----:B------:R-:W-:Y:S02]  /*5e50*/  CS2R R200, SRZ ;  /* 0x0000000000c87805 */ /* 0x000fe4000001ff00 */
[----:B------:R-:W-:Y:S02]  /*5e60*/  CS2R R194, SRZ ;  /* 0x0000000000c27805 */ /* 0x000fe4000001ff00 */
[----:B------:R-:W-:Y:S02]  /*5e70*/  CS2R R192, SRZ ;  /* 0x0000000000c07805 */ /* 0x000fe4000001ff00 */
[----:B------:R-:W-:Y:S02]  /*5e80*/  CS2R R186, SRZ ;  /* 0x0000000000ba7805 */ /* 0x000fe4000001ff00 */
[----:B------:R-:W-:Y:S02]  /*5e90*/  @P6 SHF.L.U32 R5, R3, 0x1f, RZ ;  /* 0x0000001f03056819 */ /* 0x000fe400000006ff */
[----:B------:R-:W-:Y:S02]  /*5ea0*/  CS2R R184, SRZ ;  /* 0x0000000000b87805 */ /* 0x000fe4000001ff00 */
[----:B------:R-:W-:Y:S02]  /*5eb0*/  CS2R R178, SRZ ;  /* 0x0000000000b27805 */ /* 0x000fe4000001ff00 */
[----:B------:R-:W-:Y:S01]  /*5ec0*/  CS2R R176, SRZ ;  /* 0x0000000000b07805 */ /* 0x000fe2000001ff00 */
[----:B------:R-:W1:Y:S01]  /*5ed0*/  @P6 SYNCS.PHASECHK.TRANS64.TRYWAIT P0, [R0+URZ+0x90], R5 ;  /* 0x00009005000065a7 */ /* 0x000e6200080011ff */
[----:B------:R-:W-:Y:S02]  /*5ee0*/  CS2R R170, SRZ ;  /* 0x0000000000aa7805 */ /* 0x000fe4000001ff00 */
        /* <DEDUP_REMOVED lines=10> */
[----:B------:R-:W-:Y:S01]  /*5f90*/  CS2R R128, SRZ ;  /* 0x0000000000807805 */ /* 0x000fe2000001ff00 */
[----:B------:R-:W-:Y:S01]  /*5fa0*/  VIADD R4, R16, UR43 ;  /* 0x0000002b10047c36 */ /* 0x000fe20008000000 */
[----:B------:R2:W4:Y:S01]  /*5fb0*/  SYNCS.PHASECHK.TRANS64.TRYWAIT P4, [R16+UR43+0xe0], R9 ;  /* 0x0000e009100075a7 */ /* 0x000522000808112b */
[----:B-1----:R-:W-:Y:S01]  /*5fc0*/  @P6 PLOP3.LUT P5, PT, P0, PT, PT, 0x8, 0x80 ;  /* 0x000000000080681c */ /* 0x002fe200007ae170 */
[----:B------:R-:W-:Y:S01]  /*5fd0*/  @!UPT UIADD3 URZ, UPT, UPT, URZ, URZ, URZ ;  /* 0x000000fffffff290 */ /* 0x000fe2000fffe0ff */
[----:B--2---:R-:W-:Y:S11]  /*5fe0*/  @!P6 BRA `(.L_x_98) ;  /* 0x000000040040e947 */ /* 0x004ff60003800000 */
[----:B------:R-:W-:Y:S01]  /*5ff0*/  ISETP.NE.U32.AND P0, PT, RZ, UR58, PT ;  /* 0x0000003aff007c0c */ /* 0x000fe2000bf05070 */
[----:B------:R-:W-:Y:S01]  /*6000*/  BSSY B0, `(.L_x_99) ;  /* 0x000001b000007945 */ /* 0x000fe20003800000 */
[----:B------:R-:W-:Y:S02]  /*6010*/  FSETP.NEU.AND P2, PT, R123, RZ, PT ;  /* 0x000000ff7b00720b */ /* 0x000fe40003f4d000 */
[----:B------:R-:W-:Y:S02]  /*6020*/  ISETP.NE.AND.EX P0, PT, RZ, UR59, PT, P0 ;  /* 0x0000003bff007c0c */ /* 0x000fe4000bf05300 */
[----:B------:R-:W-:Y:S02]  /*6030*/  LOP3.LUT P1, RZ, R237, 0xff, RZ, 0xc0, !PT ;  /* 0x000000ffedff7812 */ /* 0x000fe4000782c0ff */
[----:B------:R-:W-:Y:S02]  /*6040*/  SEL R5, RZ, 0xffffffff, P2 ;  /* 0xffffffffff057807 */ /* 0x000fe40001000000 */
[----:B------:R-:W-:Y:S04]  /*6050*/  SEL R6, RZ, 0xffffffff, P0 ;  /* 0xffffffffff067807 */ /* 0x000fe80000000000 */
[----:B------:R-:W-:Y:S04]  /*6060*/  @P3 SEL R5, R6, R5, !P1 ;  /* 0x0000000506053207 */ /* 0x000fe80004800000 */
[----:B------:R-:W-:Y:S04]  /*6070*/  LOP3.LUT R5, R5, 0x1, RZ, 0xc0, !PT ;  /* 0x0000000105057812 */ /* 0x000fe800078ec0ff */
[----:B------:R-:W-:Y:S11]  /*6080*/  ISETP.NE.U32.AND P0, PT, R5, 0x1, PT ;  /* 0x000000010500780c */ /* 0x000ff60003f05070 */
[----:B------:R-:W-:Y:S02]  /*6090*/  @!UPT UIADD3 URZ, UPT, UPT, URZ, URZ, URZ ;  /* 0x000000fffffff290 */ /* 0x000fe4000fffe0ff */
[----:B------:R-:W1:Y:S02]  /*60a0*/  @P0 S2R R6, SR_TID.X ;  /* 0x0000000000060919 */ /* 0x000e640000002100 */
[----:B-1----:R-:W-:Y:S01]  /*60b0*/  @P0 SHF.R.U32.HI R5, RZ, 0x1, R6 ;  /* 0x00000001ff050819 */ /* 0x002fe20000011606 */
[C---:B------:R-:W-:Y:S02]  /*60c0*/  @P0 IMAD.SHL.U32 R10, R6.reuse, 0x10, RZ ;  /* 0x00000010060a0824 */ /* 0x040fe400078e00ff */
[C---:B------:R-:W-:Y:S02]  /*60d0*/  @P0 IMAD.SHL.U32 R11, R6.reuse, 0x20, RZ ;  /* 0x00000020060b0824 */ /* 0x040fe400078e00ff */
[----:B------:R-:W-:Y:S01]  /*60e0*/  @P0 IMAD.SHL.U32 R7, R6, 0x4, RZ ;  /* 0x0000000406070824 */ /* 0x000fe200078e00ff */
[----:B------:R-:W-:Y:S02]  /*60f0*/  @P0 LOP3.LUT R10, R10, 0x600, RZ, 0xc0, !PT ;  /* 0x000006000a0a0812 */ /* 0x000fe400078ec0ff */
[----:B------:R-:W-:Y:S02]  /*6100*/  @P0 LOP3.LUT R8, R11, 0xc0, RZ, 0xc0, !PT ;  /* 0x000000c00b080812 */ /* 0x000fe400078ec0ff */
[----:B------:R-:W-:Y:S02]  /*6110*/  @P0 LOP3.LUT R10, R10, 0x20, R11, 0xf8, !PT ;  /* 0x000000200a0a0812 */ /* 0x000fe400078ef80b */
[----:B------:R-:W-:Y:S02]  /*6120*/  @P0 LOP3.LUT R8, R8, 0x18, R7, 0xf8, !PT ;  /* 0x0000001808080812 */ /* 0x000fe400078ef807 */
[----:B------:R-:W-:Y:S02]  /*6130*/  @P0 LOP3.LUT R10, R10, 0x100, R11, 0xf8, !PT ;  /* 0x000001000a0a0812 */ /* 0x000fe400078ef80b */
[----:B------:R-:W-:Y:S01]  /*6140*/  @P0 LOP3.LUT R5, R8, 0x8, R5, 0x78, !PT ;  /* 0x0000000808050812 */ /* 0x000fe200078e7805 */
[----:B------:R-:W-:Y:S03]  /*6150*/  IMAD.U32 R8, RZ, RZ, UR44 ;  /* 0x0000002cff087e24 */ /* 0x000fe6000f8e00ff */
[----:B------:R-:W-:Y:S01]  /*6160*/  @P0 LOP3.LUT R5, R10, R5, RZ, 0xfc, !PT ;  /* 0x000000050a050212 */ /* 0x000fe200078efcff */
[----:B------:R-:W-:Y:S06]  /*6170*/  @!P5 BRA `(.L_x_100) ;  /* 0x00000000000cd947 */ /* 0x000fec0003800000 */
[----:B------:R-:W-:Y:S04]  /*6180*/  SHF.L.U32 R3, R3, 0x1f, RZ ;  /* 0x0000001f03037819 */ /* 0x000fe800000006ff */
[----:B------:R-:W1:Y:S02]  /*6190*/  SYNCS.PHASECHK.TRANS64.TRYWAIT P1, [R0+URZ+0x90], R3 ;  /* 0x00009003000075a7 */ /* 0x000e6400080211ff */
[----:B-1----:R-:W-:Y:S05]  /*61a0*/  @!P1 BRA `(.L_x_101) ;  /* 0x0000003800809947 */ /* 0x002fea0003800000 */
.L_x_100:
[----:B------:R-:W-:Y:S05]  /*61b0*/  BSYNC B0 ;  /* 0x0000000000007941 */ /* 0x000fea0003800000 */
.L_x_99:
[----:B------:R-:W-:Y:S01]  /*61c0*/  @P0 LOP3.LUT P2, RZ, R6, 0x4, RZ, 0xc0, !PT ;  /* 0x0000000406ff0812 */ /* 0x000fe2000784c0ff */
[----:B------:R-:W-:Y:S01]  /*61d0*/  @P0 IMAD R5, R8, 0x3800, R5 ;  /* 0x0000380008050824 */ /* 0x000fe200078e0205 */
[----:B------:R-:W-:Y:S02]  /*61e0*/  PLOP3.LUT P1, PT, PT, PT, PT, 0x8, 0x80 ;  /* 0x000000000080781c */ /* 0x000fe40003f2e170 */
[----:B------:R-:W-:Y:S02]  /*61f0*/  CS2R R130, SRZ ;  /* 0x0000000000827805 */ /* 0x000fe4000001ff00 */
[----:B------:R-:W-:Y:S02]  /*6200*/  @P0 PLOP3.LUT P1, PT, P2, PT, PT, 0x80, 0x8 ;  /* 0x000000000008081c */ /* 0x000fe4000172f070 */
[----:B------:R-:W-:Y:S02]  /*6210*/  CS2R R128, SRZ ;  /* 0x0000000000807805 */ /* 0x000fe4000001ff00 */
[----:B------:R-:W-:Y:S02]  /*6220*/  @P0 LEA R5, R5, UR43, 0x1 ;  /* 0x0000002b05050c11 */ /* 0x000fe4000f8e08ff */
        /* <DEDUP_REMOVED lines=24> */
[----:B------:R-:W-:Y:S01]  /*63b0*/  IMAD.MOV.U32 R234, RZ, RZ, RZ ;  /* 0x000000ffffea7224 */ /* 0x000fe200078e00ff */
[----:B------:R-:W-:Y:S01]  /*63c0*/  CS2R R232, SRZ ;  /* 0x0000000000e87805 */ /* 0x000fe2000001ff00 */
[----:B------:R-:W-:Y:S05]  /*63d0*/  @P0 WARPSYNC.ALL ;  /* 0x0000000000000948 */ /* 0x000fea0003800000 */
[----:B------:R2:W2:Y:S01]  /*63e0*/  @P0 LDSM.16.M88.4 R128, [R5+0x200] ;  /* 0x000200000580083b */ /* 0x0004a20000000200 */
[C---:B-1----:R-:W-:Y:S02]  /*63f0*/  @P0 VIADD R3, R5.reuse, 0x200 ;  /* 0x0000020005030836 */ /* 0x042fe40000000000 */
[----:B------:R-:W-:Y:S01]  /*6400*/  @P0 VIADD R0, R5, 0x220 ;  /* 0x0000022005000836 */ /* 0x000fe20000000000 */
[----:B------:R1:W1:Y:S01]  /*6410*/  @P0 LDSM.16.M88.4 R144, [R5+0x1200] ;  /* 0x001200000590083b */ /* 0x0002620000000200 */
[----:B------:R-:W-:Y:S03]  /*6420*/  @P1 VIADD R0, R3, 0xffffffe0 ;  /* 0xffffffe003001836 */ /* 0x000fe60000000000 */
[----:B------:R1:W1:Y:S04]  /*6430*/  @P0 LDSM.16.M88.4 R160, [R5+0x2200] ;  /* 0x0022000005a0083b */ /* 0x0002680000000200 */
[----:B------:R1:W1:Y:S04]  /*6440*/  @P0 LDSM.16.M88.4 R176, [R5+0x3200] ;  /* 0x0032000005b0083b */ /* 0x0002680000000200 */
[----:B------:R1:W1:Y:S04]  /*6450*/  @P0 LDSM.16.M88.4 R192, [R5+0x4200] ;  /* 0x0042000005c0083b */ /* 0x0002680000000200 */
[----:B------:R1:W1:Y:S04]  /*6460*/  @P0 LDSM.16.M88.4 R208, [R5+0x5200] ;  /* 0x0052000005d0083b */ /* 0x0002680000000200 */
[----:B------:R1:W1:Y:S04]  /*6470*/  @P0 LDSM.16.M88.4 R224, [R5+0x6200] ;  /* 0x0062000005e0083b */ /* 0x0002680000000200 */
[----:B------:R1:W1:Y:S04]  /*6480*/  @P0 LDSM.16.M88.4 R136, [R0] ;  /* 0x000000000088083b */ /* 0x0002680000000200 */
[----:B------:R1:W1:Y:S04]  /*6490*/  @P0 LDSM.16.M88.4 R152, [R0+0x1000] ;  /* 0x001000000098083b */ /* 0x0002680000000200 */
[----:B------:R1:W1:Y:S04]  /*64a0*/  @P0 LDSM.16.M88.4 R168, [R0+0x2000] ;  /* 0x0020000000a8083b */ /* 0x0002680000000200 */
[----:B------:R1:W1:Y:S04]  /*64b0*/  @P0 LDSM.16.M88.4 R184, [R0+0x3000] ;  /* 0x0030000000b8083b */ /* 0x0002680000000200 */
[----:B------:R1:W1:Y:S04]  /*64c0*/  @P0 LDSM.16.M88.4 R200, [R0+0x4000] ;  /* 0x0040000000c8083b */ /* 0x0002680000000200 */
[----:B------:R1:W1:Y:S04]  /*64d0*/  @P0 LDSM.16.M88.4 R216, [R0+0x5000] ;  /* 0x0050000000d8083b */ /* 0x0002680000000200 */
[----:B--2---:R1:W1:Y:S02]  /*64e0*/  @P0 LDSM.16.M88.4 R232, [R0+0x6000] ;  /* 0x0060000000e8083b */ /* 0x0042640000000200 */
.L_x_98:
[----:B------:R-:W-:Y:S05]  /*64f0*/  BSYNC B1 ;  /* 0x0000000000017941 */ /* 0x000fea0003800000 */
.L_x_97:
[----:B-1----:R-:W-:Y:S04]  /*6500*/  LEA.HI R0, R120, R120, RZ, 0x1 ;  /* 0x0000007878007211 */ /* 0x002fe800078f08ff */
[----:B------:R-:W-:Y:S02]  /*6510*/  SHF.R.U32.HI R7, RZ, 0x1, R0 ;  /* 0x00000001ff077819 */ /* 0x000fe40000011600 */
[----:B------:R-:W-:Y:S03]  /*6520*/  LOP3.LUT R5, R0, 0xffe, RZ, 0xc0, !PT ;  /* 0x00000ffe00057812 */ /* 0x000fe600078ec0ff */
[----:B------:R-:W-:Y:S02]  /*6530*/  IMAD R3, R7, 0xe0, R2 ;  /* 0x000000e007037824 */ /* 0x000fe400078e0202 */
[----:B------:R-:W-:Y:S04]  /*6540*/  IMAD.IADD R0, R120, 0x1, -R5 ;  /* 0x0000000178007824 */ /* 0x000fe800078e0a05 */
[----:B------:R-:W-:Y:S05]  /*6550*/  IMAD R122, R0, 0x100000, R3 ;  /* 0x00100000007a7824 */ /* 0x000fea00078e0203 */
[----:B------:R-:W-:Y:S04]  /*6560*/  SHF.R.U32.HI R11, RZ, 0x15, R122 ;  /* 0x00000015ff0b7819 */ /* 0x000fe8000001167a */
[----:B------:R-:W-:Y:S01]  /*6570*/  LOP3.LUT P0, RZ, R11, 0x3, R248, 0x48, !PT ;  /* 0x000000030bff7812 */ /* 0x000fe200078048f8 */
[----:B------:R-:W-:Y:S01]  /*6580*/  @!UPT UIADD3 URZ, UPT, UPT, URZ, URZ, URZ ;  /* 0x000000fffffff290 */ /* 0x000fe2000fffe0ff */
[----:B----4-:R-:W-:Y:S11]  /*6590*/  @P4 BRA `(.L_x_102) ;  /* 0x0000000000084947 */ /* 0x010ff60003800000 */
[----:B------:R-:W1:Y:S02]  /*65a0*/  SYNCS.PHASECHK.TRANS64.TRYWAIT P1, [R16+UR43+0xe0], R9 ;  /* 0x0000e009100075a7 */ /* 0x000e64000802112b */
[----:B-1----:R-:W-:Y:S05]  /*65b0*/  @!P1 BRA `(.L_x_103) ;  /* 0x0000003400909947 */ /* 0x002fea0003800000 */
.L_x_102:
[----:B------:R-:W-:Y:S05]  /*65c0*/  @!P0 BRA `(.L_x_104) ;  /* 0x0000000000408947 */ /* 0x000fea0003800000 */
[----:B------:R-:W2:Y:S01]  /*65d0*/  LDCU.64 UR8, c[0x4][0x70] ;  /* 0x01000e00ff0877ac */ /* 0x000ea20008000a00 */
[----:B------:R-:W-:Y:S01]  /*65e0*/  MOV R15, 0x0 ;  /* 0x00000000000f7802 */ /* 0x000fe20000000f00 */
[----:B------:R-:W-:Y:S02]  /*65f0*/  HFMA2 R12, -RZ, RZ, 0, 5.9604644775390625e-08 ;  /* 0x00000001ff0c7431 */ /* 0x000fe400000001ff */
[----:B------:R-:W-:Y:S02]  /*6600*/  IMAD.MOV.U32 R8, RZ, RZ, 0x192 ;  /* 0x00000192ff087424 */ /* 0x000fe400078e00ff */
[----:B------:R-:W-:Y:S01]  /*6610*/  IMAD.MOV.U32 R13, RZ, RZ, RZ ;  /* 0x000000ffff0d7224 */ /* 0x000fe200078e00ff */
[----:B------:R-:W4:Y:S01]  /*6620*/  LDCU.64 UR6, c[0x4][0x78] ;  /* 0x01000f00ff0677ac */ /* 0x000f220008000a00 */
[----:B------:R-:W3:Y:S01]  /*6630*/  LDC.64 R14, c[0x4][R15] ;  /* 0x010000000f0e7b82 */ /* 0x000ee20000000a00 */
[----:B------:R-:W5:Y:S01]  /*6640*/  LDCU.64 UR4, c[0x4][0x10] ;  /* 0x01000200ff0477ac */ /* 0x000f620008000a00 */
[----:B--2---:R-:W-:Y:S01]  /*6650*/  MOV R5, UR9 ;  /* 0x0000000900057c02 */ /* 0x004fe20008000f00 */
[----:B-1----:R-:W-:Y:S01]  /*6660*/  IMAD.U32 R4, RZ, RZ, UR8 ;  /* 0x00000008ff047e24 */ /* 0x002fe2000f8e00ff */
[----:B----4-:R-:W-:Y:S01]  /*6670*/  MOV R7, UR7 ;  /* 0x0000000700077c02 */ /* 0x010fe20008000f00 */
[----:B------:R-:W-:Y:S01]  /*6680*/  IMAD.U32 R6, RZ, RZ, UR6 ;  /* 0x00000006ff067e24 */ /* 0x000fe2000f8e00ff */
[----:B-----5:R-:W-:Y:S01]  /*6690*/  MOV R11, UR5 ;  /* 0x00000005000b7c02 */ /* 0x020fe20008000f00 */
[----:B------:R-:W-:Y:S02]  /*66a0*/  IMAD.U32 R10, RZ, RZ, UR4 ;  /* 0x00000004ff0a7e24 */ /* 0x000fe4000f8e00ff */
[----:B------:R-:W-:Y:S07]  /*66b0*/  LEPC R20, `(.L_x_104) ;  /* 0x000000001014794e */ /* 0x000fee0000000000 */
[----:B---3--:R-:W-:Y:S05]  /*66c0*/  CALL.ABS.NOINC R14 ;  /* 0x000000000e007343 */ /* 0x008fea0003c00000 */
.L_x_104:
[----:B------:R-:W-:Y:S05]  /*66d0*/  WARPSYNC.ALL ;  /* 0x0000000000007948 */ /* 0x000fea0003800000 */
[C---:B------:R-:W-:Y:S01]  /*66e0*/  R2UR UR4, R122.reuse ;  /* 0x000000007a0472ca */ /* 0x040fe200000e0000 */
[----:B------:R-:W-:Y:S05]  /*66f0*/  VIADD R3, R122, 0x20 ;  /* 0x000000207a037836 */ /* 0x000fea0000000000 */
[----:B------:R-:W-:Y:S04]  /*6700*/  SHF.R.U32.HI R3, RZ, 0x15, R3 ;  /* 0x00000015ff037819 */ /* 0x000fe80000011603 */
[----:B------:R-:W-:Y:S03]  /*6710*/  LOP3.LUT P0, RZ, R3, 0x3, R248, 0x48, !PT ;  /* 0x0000000303ff7812 */ /* 0x000fe600078048f8 */
[----:B------:R-:W2:Y:S10]  /*6720*/  LDTM.16dp256bit.x4 R104, tmem[UR4] ;  /* 0x00000004006879ee */ /* 0x000eb40008120000 */
[----:B--2---:R-:W-:Y:S05]  /*6730*/  @!P0 BRA `(.L_x_105) ;  /* 0x0000000000408947 */ /* 0x004fea0003800000 */
        /* <DEDUP_REMOVED lines=16> */
.L_x_105:
[----:B------:R-:W-:Y:S05]  /*6840*/  WARPSYNC.ALL ;  /* 0x0000000000007948 */ /* 0x000fea0003800000 */
[C---:B------:R-:W-:Y:S01]  /*6850*/  R2UR UR4, R122.reuse ;  /* 0x000000007a0472ca */ /* 0x040fe200000e0000 */
[----:B------:R-:W-:Y:S05]  /*6860*/  VIADD R3, R122, 0x40 ;  /* 0x000000407a037836 */ /* 0x000fea0000000000 */
[----:B------:R-:W-:Y:S04]  /*6870*/  SHF.R.U32.HI R3, RZ, 0x15, R3 ;  /* 0x00000015ff037819 */ /* 0x000fe80000011603 */
[----:B------:R-:W-:Y:S03]  /*6880*/  LOP3.LUT P0, RZ, R3, 0x3, R248, 0x48, !PT ;  /* 0x0000000303ff7812 */ /* 0x000fe600078048f8 */
[----:B------:R-:W2:Y:S10]  /*6890*/  LDTM.16dp256bit.x4 R88, tmem[UR4+0x20] ;  /* 0x00002004005879ee */ /* 0x000eb40008120000 */
        /* <DEDUP_REMOVED lines=17> */
.L_x_106:
        /* <DEDUP_REMOVED lines=23> */
.L_x_107:
        /* <DEDUP_REMOVED lines=23> */
.L_x_108:
        /* <DEDUP_REMOVED lines=23> */
.L_x_109:
        /* <DEDUP_REMOVED lines=23> */
.L_x_110:
[----:B------:R-:W1:Y:S01]  /*6f70*/  S2R R240, SR_TID.X ;  /* 0x0000000000f07919 */ /* 0x000e620000002100 */
[----:B------:R-:W-:Y:S05]  /*6f80*/  WARPSYNC.ALL ;  /* 0x0000000000007948 */ /* 0x000fea0003800000 */
[----:B-1----:R-:W-:Y:S02]  /*6f90*/  LOP3.LUT P2, R4, R240, 0x60, RZ, 0xc0, !PT ;  /* 0x00000060f0047812 */ /* 0x002fe4000784c0ff */
[----:B------:R-:W-:Y:S01]  /*6fa0*/  R2UR UR4, R122 ;  /* 0x000000007a0472ca */ /* 0x000fe200000e0000 */
[----:B------:R-:W1:Y:S01]  /*6fb0*/  S2UR UR13, SR_CgaCtaId ;  /* 0x00000000000d79c3 */ /* 0x000e620000008800 */
[----:B------:R-:W-:Y:S01]  /*6fc0*/  R2UR UR5, R16 ;  /* 0x00000000100572ca */ /* 0x000fe200000e0000 */
[----:B------:R-:W-:Y:S01]  /*6fd0*/  UMOV UR7, 0x400 ;  /* 0x0000040000077882 */ /* 0x000fe20000000000 */
[----:B------:R-:W-:Y:S01]  /*6fe0*/  ISETP.NE.AND P1, PT, R4, RZ, PT ;  /* 0x000000ff0400720c */ /* 0x000fe20003f25270 */
[C---:B---3--:R-:W-:Y:S01]  /*6ff0*/  FMUL R0, R121.reuse, R104 ;  /* 0x0000006879007220 */ /* 0x048fe20000400000 */
[C---:B------:R-:W-:Y:S01]  /*7000*/  SHF.L.U32 R124, R128.reuse, 0x10, RZ ;  /* 0x00000010807c7819 */ /* 0x040fe200000006ff */
[C---:B------:R-:W-:Y:S01]  /*7010*/  FMUL R3, R121.reuse, R105 ;  /* 0x0000006979037220 */ /* 0x040fe20000400000 */
[----:B------:R-:W-:Y:S01]  /*7020*/  LOP3.LUT R126, R128, 0xffff0000, RZ, 0xc0, !PT ;  /* 0xffff0000807e7812 */ /* 0x000fe200078ec0ff */
[----:B------:R-:W-:Y:S01]  /*7030*/  FMUL R20, R121, R106 ;  /* 0x0000006a79147220 */ /* 0x000fe20000400000 */
[----:B------:R-:W-:Y:S01]  /*7040*/  SHF.L.U32 R125, R129, 0x10, RZ ;  /* 0x00000010817d7819 */ /* 0x000fe200000006ff */
[----:B------:R-:W-:Y:S01]  /*7050*/  FFMA R0, R123, R124, R0 ;  /* 0x0000007c7b007223 */ /* 0x000fe20000000000 */
[----:B------:R-:W-:Y:S01]  /*7060*/  LOP3.LUT R128, R129, 0xffff0000, RZ, 0xc0, !PT ;  /* 0xffff000081807812 */ /* 0x000fe200078ec0ff */
[----:B------:R-:W2:Y:S01]  /*7070*/  LDTM.16dp256bit.x4 R4, tmem[UR4+0xc0] ;  /* 0x0000c004000479ee */ /* 0x000ea20008120000 */
[C---:B------:R-:W-:Y:S01]  /*7080*/  SHF.L.U32 R129, R131.reuse, 0x10, RZ ;  /* 0x0000001083817819 */ /* 0x040fe200000006ff */
[----:B------:R-:W-:Y:S01]  /*7090*/  NOP ;  /* 0x0000000000007918 */ /* 0x000fe20000000000 */
[----:B------:R-:W-:Y:S01]  /*70a0*/  LOP3.LUT R132, R131, 0xffff0000, RZ, 0xc0, !PT ;  /* 0xffff000083847812 */ /* 0x000fe200078ec0ff */
[C---:B------:R-:W-:Y:S01]  /*70b0*/  FFMA R3, R123.reuse, R126, R3 ;  /* 0x0000007e7b037223 */ /* 0x040fe20000000003 */
[C---:B------:R-:W-:Y:S01]  /*70c0*/  SHF.L.U32 R131, R136.reuse, 0x10, RZ ;  /* 0x0000001088837819 */ /* 0x040fe200000006ff */
[----:B------:R-:W-:Y:S01]  /*70d0*/  FFMA R20, R123, R125, R20 ;  /* 0x0000007d7b147223 */ /* 0x000fe20000000014 */
[----:B------:R-:W-:Y:S01]  /*70e0*/  LOP3.LUT R134, R136, 0xffff0000, RZ, 0xc0, !PT ;  /* 0xffff000088867812 */ /* 0x000fe200078ec0ff */
[----:B------:R-:W-:Y:S01]  /*70f0*/  FMUL R21, R121, R107 ;  /* 0x0000006b79157220 */ /* 0x000fe20000400000 */
[----:B------:R-:W-:Y:S01]  /*7100*/  SHF.L.U32 R133, R137, 0x10, RZ ;  /* 0x0000001089857819 */ /* 0x000fe200000006ff */
[----:B------:R-:W-:Y:S01]  /*7110*/  FMUL R22, R121, R108 ;  /* 0x0000006c79167220 */ /* 0x000fe20000400000 */
[----:B------:R-:W-:Y:S01]  /*7120*/  LOP3.LUT R136, R137, 0xffff0000, RZ, 0xc0, !PT ;  /* 0xffff000089887812 */ /* 0x000fe200078ec0ff */
[----:B------:R-:W-:Y:S01]  /*7130*/  FFMA R21, R123, R128, R21 ;  /* 0x000000807b157223 */ /* 0x000fe20000000015 */
[----:B------:R-:W-:Y:S01]  /*7140*/  SHF.L.U32 R137, R139, 0x10, RZ ;  /* 0x000000108b897819 */ /* 0x000fe200000006ff */
[----:B------:R-:W-:Y:S01]  /*7150*/  FMUL R23, R121, R109 ;  /* 0x0000006d79177220 */ /* 0x000fe20000400000 */
[----:B------:R-:W-:Y:S01]  /*7160*/  LOP3.LUT R140, R139, 0xffff0000, RZ, 0xc0, !PT ;  /* 0xffff00008b8c7812 */ /* 0x000fe200078ec0ff */
[C---:B------:R-:W-:Y:S01]  /*7170*/  FMUL R104, R121.reuse, R110 ;  /* 0x0000006e79687220 */ /* 0x040fe20000400000 */
[C---:B------:R-:W-:Y:S01]  /*7180*/  SHF.L.U32 R139, R144.reuse, 0x10, RZ ;  /* 0x00000010908b7819 */ /* 0x040fe200000006ff */
[C---:B------:R-:W-:Y:S01]  /*7190*/  FMUL R105, R121.reuse, R111 ;  /* 0x0000006f79697220 */ /* 0x040fe20000400000 */
[----:B------:R-:W-:Y:S01]  /*71a0*/  LOP3.LUT R142, R144, 0xffff0000, RZ, 0xc0, !PT ;  /* 0xffff0000908e7812 */ /* 0x000fe200078ec0ff */
[----:B------:R-:W-:Y:S01]  /*71b0*/  FMUL R106, R121, R112 ;  /* 0x00000070796a7220 */ /* 0x000fe20000400000 */
[----:B------:R-:W-:Y:S01]  /*71c0*/  SHF.L.U32 R141, R145, 0x10, RZ ;  /* 0x00000010918d7819 */ /* 0x000fe200000006ff */
[----:B------:R-:W-:Y:S01]  /*71d0*/  FMUL R107, R121, R113 ;  /* 0x00000071796b7220 */ /* 0x000fe20000400000 */
[----:B------:R-:W-:Y:S01]  /*71e0*/  LOP3.LUT R144, R145, 0xffff0000, RZ, 0xc0, !PT ;  /* 0xffff000091907812 */ /* 0x000fe200078ec0ff */
[----:B-1----:R-:W-:Y:S01]  /*71f0*/  ULEA UR7, UR13, UR7, 0x18 ;  /* 0x000000070d077291 */ /* 0x002fe2000f8ec0ff */
        /* <DEDUP_REMOVED lines=11> */
[----:B------:R-:W-:Y:S01]  /*72b0*/  FMUL R113, R121, R119 ;  /* 0x0000007779717220 */ /* 0x000fe20000400000 */
        /* <DEDUP_REMOVED lines=95> */
[C---:B------:R-:W-:Y:S01]  /*78b0*/  FMUL R71, R121.reuse, R71 ;  /* 0x0000004779477220 */ /* 0x040fe20000400000 */
[C---:B------:R-:W-:Y:S01]  /*78c0*/  SHF.L.U32 R241, R240.reuse, 0x5, RZ ;  /* 0x00000005f0f17819 */ /* 0x040fe200000006ff */
[----:B------:R-:W-:Y:S01]  /*78d0*/  FMUL R40, R121, R40 ;  /* 0x0000002879287220 */ /* 0x000fe20000400000 */
[----:B------:R-:W-:Y:S01]  /*78e0*/  SHF.L.U32 R217, R219, 0x10, RZ ;  /* 0x00000010dbd97819 */ /* 0x000fe200000006ff */
[----:B------:R-:W-:Y:S01]  /*78f0*/  FMUL R41, R121, R41 ;  /* 0x0000002979297220 */ /* 0x000fe20000400000 */
[----:B------:R-:W-:Y:S01]  /*7900*/  LOP3.LUT R220, R219, 0xffff0000, RZ, 0xc0, !PT ;  /* 0xffff0000dbdc7812 */ /* 0x000fe200078ec0ff */
[C---:B------:R-:W-:Y:S01]  /*7910*/  FMUL R42, R121.reuse, R42 ;  /* 0x0000002a792a7220 */ /* 0x040fe20000400000 */
[----:B------:R-:W-:Y:S01]  /*7920*/  SHF.L.U32 R244, R240, 0x4, RZ ;  /* 0x00000004f0f47819 */ /* 0x000fe200000006ff */
        /* <DEDUP_REMOVED lines=13> */
[----:B------:R-:W-:Y:S01]  /*7a00*/  SHF.L.U32 R242, R240, 0x2, RZ ;  /* 0x00000002f0f27819 */ /* 0x000fe200000006ff */
[----:B------:R-:W-:Y:S01]  /*7a10*/  FMUL R50, R121, R50 ;  /* 0x0000003279327220 */ /* 0x000fe20000400000 */
[----:B------:R-:W-:Y:S01]  /*7a20*/  LOP3.LUT R243, R241, 0xc0, RZ, 0xc0, !PT ;  /* 0x000000c0f1f37812 */ /* 0x000fe200078ec0ff */
[C---:B------:R-:W-:Y:S01]  /*7a30*/  FMUL R51, R121.reuse, R51 ;  /* 0x0000003379337220 */ /* 0x040fe20000400000 */
[C---:B------:R-:W-:Y:S01]  /*7a40*/  SHF.L.U32 R227, R232.reuse, 0x10, RZ ;  /* 0x00000010e8e37819 */ /* 0x040fe200000006ff */
[C---:B------:R-:W-:Y:S01]  /*7a50*/  FMUL R52, R121.reuse, R52 ;  /* 0x0000003479347220 */ /* 0x040fe20000400000 */
[----:B------:R-:W-:Y:S01]  /*7a60*/  LOP3.LUT R230, R232, 0xffff0000, RZ, 0xc0, !PT ;  /* 0xffff0000e8e67812 */ /* 0x000fe200078ec0ff */
        /* <DEDUP_REMOVED lines=10> */
[----:B------:R-:W-:Y:S01]  /*7b10*/  FMUL R26, R121, R26 ;  /* 0x0000001a791a7220 */ /* 0x000fe20000400000 */
[----:B------:R-:W-:Y:S01]  /*7b20*/  LOP3.LUT R235, R243, 0x18, R242, 0xf8, !PT ;  /* 0x00000018f3eb7812 */ /* 0x000fe200078ef8f2 */
[C---:B------:R-:W-:Y:S01]  /*7b30*/  FMUL R27, R121.reuse, R27 ;  /* 0x0000001b791b7220 */ /* 0x040fe20000400000 */
[--C-:B------:R-:W-:Y:S01]  /*7b40*/  LOP3.LUT R244, R244, 0x20, R241.reuse, 0xf8, !PT ;  /* 0x00000020f4f47812 */ /* 0x100fe200078ef8f1 */
[C---:B------:R-:W-:Y:S01]  /*7b50*/  FMUL R28, R121.reuse, R28 ;  /* 0x0000001c791c7220 */ /* 0x040fe20000400000 */
[----:B------:R-:W-:Y:S01]  /*7b60*/  SHF.R.U32.HI R242, RZ, 0x1, R240 ;  /* 0x00000001fff27819 */ /* 0x000fe200000116f0 */
[C---:B------:R-:W-:Y:S01]  /*7b70*/  FMUL R29, R121.reuse, R29 ;  /* 0x0000001d791d7220 */ /* 0x040fe20000400000 */
[----:B------:R-:W-:Y:S01]  /*7b80*/  LOP3.LUT P0, RZ, R240, 0x4, RZ, 0xc0, !PT ;  /* 0x00000004f0ff7812 */ /* 0x000fe2000780c0ff */
[C---:B------:R-:W-:Y:S01]  /*7b90*/  FMUL R30, R121.reuse, R30 ;  /* 0x0000001e791e7220 */ /* 0x040fe20000400000 */
[----:B------:R-:W-:Y:S01]  /*7ba0*/  LOP3.LUT R240, R244, 0x100, R241, 0xf8, !PT ;  /* 0x00000100f4f07812 */ /* 0x000fe200078ef8f1 */
[----:B------:R-:W-:Y:S01]  /*7bb0*/  FMUL R31, R121, R31 ;  /* 0x0000001f791f7220 */ /* 0x000fe20000400000 */
[----:B------:R-:W-:Y:S01]  /*7bc0*/  LOP3.LUT R235, R235, 0x8, R242, 0x78, !PT ;  /* 0x00000008ebeb7812 */ /* 0x000fe200078e78f2 */
[C---:B------:R-:W-:Y:S01]  /*7bd0*/  FMUL R32, R121.reuse, R32 ;  /* 0x0000002079207220 */ /* 0x040fe20000400000 */
[----:B------:R-:W-:Y:S01]  /*7be0*/  SHF.L.U32 R127, R130, 0x10, RZ ;  /* 0x00000010827f7819 */ /* 0x000fe200000006ff */
[C---:B------:R-:W-:Y:S01]  /*7bf0*/  FMUL R33, R121.reuse, R33 ;  /* 0x0000002179217220 */ /* 0x040fe20000400000 */
[----:B------:R-:W-:Y:S01]  /*7c00*/  LOP3.LUT R242, R240, R235, RZ, 0xfc, !PT ;  /* 0x000000ebf0f27212 */ /* 0x000fe200078efcff */
[----:B------:R-:W-:Y:S01]  /*7c10*/  FMUL R34, R121, R34 ;  /* 0x0000002279227220 */ /* 0x000fe20000400000 */
[----:B------:R-:W-:Y:S01]  /*7c20*/  MOV R235, UR44 ;  /* 0x0000002c00eb7c02 */ /* 0x000fe20008000f00 */
[----:B------:R-:W-:Y:S01]  /*7c30*/  UMOV UR4, 0x400 ;  /* 0x0000040000047882 */ /* 0x000fe20000000000 */
[----:B------:R-:W-:Y:S01]  /*7c40*/  LOP3.LUT R130, R130, 0xffff0000, RZ, 0xc0, !PT ;  /* 0xffff000082827812 */ /* 0x000fe200078ec0ff */
[----:B------:R-:W-:Y:S01]  /*7c50*/  ULEA UR4, UR13, UR4, 0x18 ;  /* 0x000000040d047291 */ /* 0x000fe2000f8ec0ff */
[----:B------:R-:W-:Y:S01]  /*7c60*/  F2FP.BF16.F32.PACK_AB R240, R3, R0 ;  /* 0x0000000003f0723e */ /* 0x000fe200000010ff */
[----:B------:R-:W-:Y:S01]  /*7c70*/  IMAD R242, R235, 0x3800, R242 ;  /* 0x00003800ebf27824 */ /* 0x000fe200078e02f2 */
[C---:B------:R-:W-:Y:S01]  /*7c80*/  SHF.L.U32 R135, R138.reuse, 0x10, RZ ;  /* 0x000000108a877819 */ /* 0x040fe200000006ff */
[C---:B------:R-:W-:Y:S01]  /*7c90*/  FFMA R22, R123.reuse, R127, R22 ;  /* 0x0000007f7b167223 */ /* 0x040fe20000000016 */
[----:B------:R-:W-:Y:S01]  /*7ca0*/  LOP3.LUT R138, R138, 0xffff0000, RZ, 0xc0, !PT ;  /* 0xffff00008a8a7812 */ /* 0x000fe200078ec0ff */
[----:B------:R-:W-:Y:S01]  /*7cb0*/  UIADD3 UR4, UPT, UPT, UR4, 0x100, UR5 ;  /* 0x0000010004047890 */ /* 0x000fe2000fffe005 */
[----:B------:R-:W-:Y:S01]  /*7cc0*/  LEA R235, R242, UR7, 0x1 ;  /* 0x00000007f2eb7c11 */ /* 0x000fe2000f8e08ff */
[----:B------:R-:W-:Y:S01]  /*7cd0*/  FFMA R23, R123, R130, R23 ;  /* 0x000000827b177223 */ /* 0x000fe20000000017 */
[----:B------:R-:W-:Y:S01]  /*7ce0*/  F2FP.BF16.F32.PACK_AB R241, R21, R20 ;  /* 0x0000001415f1723e */ /* 0x000fe200000010ff */
[----:B------:R-:W-:Y:S01]  /*7cf0*/  FFMA R104, R123, R129, R104 ;  /* 0x000000817b687223 */ /* 0x000fe20000000068 */
[----:B------:R-:W-:Y:S01]  /*7d00*/  IADD3 R243, PT, PT, R235, 0x200, RZ ;  /* 0x00000200ebf37810 */ /* 0x000fe20007ffe0ff */
[----:B------:R-:W-:Y:S01]  /*7d10*/  FFMA R105, R123, R132, R105 ;  /* 0x000000847b697223 */ /* 0x000fe20000000069 */
[----:B------:R-:W-:Y:S01]  /*7d20*/  IADD3 R0, PT, PT, R235, 0x220, RZ ;  /* 0x00000220eb007810 */ /* 0x000fe20007ffe0ff */
[----:B------:R-:W-:Y:S01]  /*7d30*/  UPRMT UR4, UR13, 0x654, UR4 ;  /* 0x000006540d047896 */ /* 0x000fe20008000004 */
[----:B------:R-:W-:Y:S01]  /*7d40*/  @P0 IADD3 R0, PT, PT, R243, -0x20, RZ ;  /* 0xffffffe0f3000810 */ /* 0x000fe20007ffe0ff */
[----:B------:R-:W-:Y:S01]  /*7d50*/  FFMA R106, R123, R131, R106 ;  /* 0x000000837b6a7223 */ /* 0x000fe2000000006a */
[----:B------:R-:W-:Y:S01]  /*7d60*/  F2FP.BF16.F32.PACK_AB R242, R23, R22 ;  /* 0x0000001617f2723e */ /* 0x000fe200000010ff */
[----:B------:R-:W-:Y:S01]  /*7d70*/  FFMA R107, R123, R134, R107 ;  /* 0x000000867b6b7223 */ /* 0x000fe2000000006b */
[----:B------:R-:W-:Y:S01]  /*7d80*/  F2FP.BF16.F32.PACK_AB R243, R105, R104 ;  /* 0x0000006869f3723e */ /* 0x000fe200000010ff */
[C---:B------:R-:W-:Y:S01]  /*7d90*/  FFMA R108, R123.reuse, R133, R108 ;  /* 0x000000857b6c7223 */ /* 0x040fe2000000006c */
[C---:B------:R-:W-:Y:S01]  /*7da0*/  SHF.L.U32 R143, R146.reuse, 0x10, RZ ;  /* 0x00000010928f7819 */ /* 0x040fe200000006ff */
[C---:B------:R-:W-:Y:S01]  /*7db0*/  FFMA R109, R123.reuse, R136, R109 ;  /* 0x000000887b6d7223 */ /* 0x040fe2000000006d */
[----:B------:R-:W-:Y:S01]  /*7dc0*/  LOP3.LUT R146, R146, 0xffff0000, RZ, 0xc0, !PT ;  /* 0xffff000092927812 */ /* 0x000fe200078ec0ff */
[C---:B------:R-:W-:Y:S01]  /*7dd0*/  FFMA R110, R123.reuse, R135, R110 ;  /* 0x000000877b6e7223 */ /* 0x040fe2000000006e */
[C---:B------:R-:W-:Y:S01]  /*7de0*/  SHF.L.U32 R151, R154.reuse, 0x10, RZ ;  /* 0x000000109a977819 */ /* 0x040fe200000006ff */
[----:B--2---:R-:W-:Y:S01]  /*7df0*/  SYNCS.ARRIVE.TRANS64.RED.A1T0 RZ, [UR4], RZ ;  /* 0x000000ffffff79a7 */ /* 0x004fe20008100404 */
[----:B------:R-:W-:Y:S01]  /*7e00*/  LOP3.LUT R154, R154, 0xffff0000, RZ, 0xc0, !PT ;  /* 0xffff00009a9a7812 */ /* 0x000fe200078ec0ff */
[----:B------:R1:W-:Y:S01]  /*7e10*/  STSM.16.M88.4 [R235+0x200], R240 ;  /* 0x000200f0eb007844 */ /* 0x0003e20000000200 */
[C---:B------:R-:W-:Y:S01]  /*7e20*/  SHF.L.U32 R159, R162.reuse, 0x10, RZ ;  /* 0x00000010a29f7819 */ /* 0x040fe200000006ff */
[C---:B------:R-:W-:Y:S01]  /*7e30*/  FFMA R111, R123.reuse, R138, R111 ;  /* 0x0000008a7b6f7223 */ /* 0x040fe2000000006f */
[----:B------:R-:W-:Y:S01]  /*7e40*/  LOP3.LUT R162, R162, 0xffff0000, RZ, 0xc0, !PT ;  /* 0xffff0000a2a27812 */ /* 0x000fe200078ec0ff */
[C---:B------:R-:W-:Y:S01]  /*7e50*/  FFMA R112, R123.reuse, R137, R112 ;  /* 0x000000897b707223 */ /* 0x040fe20000000070 */
[C---:B------:R-:W-:Y:S01]  /*7e60*/  SHF.L.U32 R167, R170.reuse, 0x10, RZ ;  /* 0x00000010aaa77819 */ /* 0x040fe200000006ff */
[C---:B------:R-:W-:Y:S01]  /*7e70*/  FFMA R113, R123.reuse, R140, R113 ;  /* 0x0000008c7b717223 */ /* 0x040fe20000000071 */
[----:B------:R-:W-:Y:S01]  /*7e80*/  LOP3.LUT R170, R170, 0xffff0000, RZ, 0xc0, !PT ;  /* 0xffff0000aaaa7812 */ /* 0x000fe200078ec0ff */
[----:B------:R-:W-:Y:S01]  /*7e90*/  FFMA R88, R123, R139, R88 ;  /* 0x0000008b7b587223 */ /* 0x000fe20000000058 */
[----:B------:R-:W-:Y:S01]  /*7ea0*/  F2FP.BF16.F32.PACK_AB R244, R107, R106 ;  /* 0x0000006a6bf4723e */ /* 0x000fe200000010ff */
[----:B------:R-:W-:Y:S01]  /*7eb0*/  FFMA R89, R123, R142, R89 ;  /* 0x0000008e7b597223 */ /* 0x000fe20000000059 */
[----:B------:R-:W-:Y:S01]  /*7ec0*/  F2FP.BF16.F32.PACK_AB R245, R109, R108 ;  /* 0x0000006c6df5723e */ /* 0x000fe200000010ff */
        /* <DEDUP_REMOVED lines=18> */
[----:B------:R-:W-:Y:S01]  /*7ff0*/  FFMA R99, R123, R152, R99 ;  /* 0x000000987b637223 */ /* 0x000fe20000000063 */
[----:B-1----:R-:W-:Y:S01]  /*8000*/  F2FP.BF16.F32.PACK_AB R240, R89, R88 ;  /* 0x0000005859f0723e */ /* 0x002fe200000010ff */
[----:B------:R-:W-:Y:S01]  /*8010*/  FFMA R100, R123, R151, R100 ;  /* 0x000000977b647223 */ /* 0x000fe20000000064 */
[----:B------:R-:W-:Y:S01]  /*8020*/  F2FP.BF16.F32.PACK_AB R241, R91, R90 ;  /* 0x0000005a5bf1723e */ /* 0x000fe200000010ff */
[----:B------:R-:W-:Y:S01]  /*8030*/  FFMA R101, R123, R154, R101 ;  /* 0x0000009a7b657223 */ /* 0x000fe20000000065 */
[----:B------:R-:W-:Y:S01]  /*8040*/  F2FP.BF16.F32.PACK_AB R242, R93, R92 ;  /* 0x0000005c5df2723e */ /* 0x000fe200000010ff */
[----:B------:R-:W-:Y:S01]  /*8050*/  FFMA R102, R123, R153, R102 ;  /* 0x000000997b667223 */ /* 0x000fe20000000066 */
[----:B------:R-:W-:Y:S01]  /*8060*/  F2FP.BF16.F32.PACK_AB R243, R95, R94 ;  /* 0x0000005e5ff3723e */ /* 0x000fe200000010ff */
        /* <DEDUP_REMOVED lines=8> */
[----:B------:R1:W-:Y:S01]  /*80f0*/  STSM.16.M88.4 [R0], R244 ;  /* 0x000000f400007844 */ /* 0x0003e20000000200 */
[C---:B------:R-:W-:Y:S01]  /*8100*/  FFMA R75, R123.reuse, R160, R75 ;  /* 0x000000a07b4b7223 */ /* 0x040fe2000000004b */
[----:B------:R-:W-:Y:S01]  /*8110*/  LOP3.LUT R218, R218, 0xffff0000, RZ, 0xc0, !PT ;  /* 0xffff0000dada7812 */ /* 0x000fe200078ec0ff */
[C---:B------:R-:W-:Y:S05]  /*8120*/  FFMA R76, R123.reuse, R159, R76 ;  /* 0x0000009f7b4c7223 */ /* 0x040fea000000004c */
[----:B------:R2:W-:Y:S01]  /*8130*/  STSM.16.M88.4 [R235+0x1200], R240 ;  /* 0x001200f0eb007844 */ /* 0x0005e20000000200 */
[C---:B------:R-:W-:Y:S01]  /*8140*/  FFMA R77, R123.reuse, R162, R77 ;  /* 0x000000a27b4d7223 */ /* 0x040fe2000000004d */
[C---:B------:R-:W-:Y:S01]  /*8150*/  SHF.L.U32 R223, R226.reuse, 0x10, RZ ;  /* 0x00000010e2df7819 */ /* 0x040fe200000006ff */
[C---:B------:R-:W-:Y:S01]  /*8160*/  FFMA R78, R123.reuse, R161, R78 ;  /* 0x000000a17b4e7223 */ /* 0x040fe2000000004e */
[C---:B------:R-:W-:Y:S01]  /*8170*/  FFMA R79, R123.reuse, R164, R79 ;  /* 0x000000a47b4f7223 */ /* 0x040fe2000000004f */
[----:B------:R-:W-:Y:S01]  /*8180*/  LOP3.LUT R226, R226, 0xffff0000, RZ, 0xc0, !PT ;  /* 0xffff0000e2e27812 */ /* 0x000fe200078ec0ff */
[C---:B------:R-:W-:Y:S01]  /*8190*/  FFMA R80, R123.reuse, R163, R80 ;  /* 0x000000a37b507223 */ /* 0x040fe20000000050 */
[C---:B------:R-:W-:Y:S01]  /*81a0*/  FFMA R81, R123.reuse, R166, R81 ;  /* 0x000000a67b517223 */ /* 0x040fe20000000051 */
[C---:B------:R-:W-:Y:S01]  /*81b0*/  SHF.L.U32 R231, R234.reuse, 0x10, RZ ;  /* 0x00000010eae77819 */ /* 0x040fe200000006ff */
[C---:B------:R-:W-:Y:S01]  /*81c0*/  FFMA R82, R123.reuse, R165, R82 ;  /* 0x000000a57b527223 */ /* 0x040fe20000000052 */
[C---:B------:R-:W-:Y:S01]  /*81d0*/  FFMA R83, R123.reuse, R168, R83 ;  /* 0x000000a87b537223 */ /* 0x040fe20000000053 */
[----:B------:R-:W-:Y:S01]  /*81e0*/  LOP3.LUT R234, R234, 0xffff0000, RZ, 0xc0, !PT ;  /* 0xffff0000eaea7812 */ /* 0x000fe200078ec0ff */
[----:B------:R-:W-:Y:S01]  /*81f0*/  FFMA R84, R123, R167, R84 ;  /* 0x000000a77b547223 */ /* 0x000fe20000000054 */
[----:B------:R-:W-:Y:S01]  /*8200*/  F2FP.BF16.F32.PACK_AB R80, R81, R80 ;  /* 0x000000505150723e */ /* 0x000fe200000010ff */
[----:B------:R-:W-:Y:S01]  /*8210*/  FFMA R85, R123, R170, R85 ;  /* 0x000000aa7b557223 */ /* 0x000fe20000000055 */
[----:B------:R-:W-:Y:S01]  /*8220*/  F2FP.BF16.F32.PACK_AB R81, R83, R82 ;  /* 0x000000525351723e */ /* 0x000fe200000010ff */
[C---:B------:R-:W-:Y:S01]  /*8230*/  FFMA R86, R123.reuse, R169, R86 ;  /* 0x000000a97b567223 */ /* 0x040fe20000000056 */
[C---:B------:R-:W-:Y:S01]  /*8240*/  FFMA R87, R123.reuse, R172, R87 ;  /* 0x000000ac7b577223 */ /* 0x040fe20000000057 */
[----:B------:R-:W-:Y:S01]  /*8250*/  FFMA R56, R123, R171, R56 ;  /* 0x000000ab7b387223 */ /* 0x000fe20000000038 */
[----:B------:R-:W-:Y:S01]  /*8260*/  F2FP.BF16.F32.PACK_AB R82, R85, R84 ;  /* 0x000000545552723e */ /* 0x000fe200000010ff */
[C---:B------:R-:W-:Y:S01]  /*8270*/  FFMA R57, R123.reuse, R174, R57 ;  /* 0x000000ae7b397223 */ /* 0x040fe20000000039 */
[----:B------:R-:W-:Y:S01]  /*8280*/  FFMA R58, R123, R173, R58 ;  /* 0x000000ad7b3a7223 */ /* 0x000fe2000000003a */
[----:B------:R-:W-:Y:S01]  /*8290*/  F2FP.BF16.F32.PACK_AB R83, R87, R86 ;  /* 0x000000565753723e */ /* 0x000fe200000010ff */
[C---:B------:R-:W-:Y:S01]  /*82a0*/  FFMA R59, R123.reuse, R176, R59 ;  /* 0x000000b07b3b7223 */ /* 0x040fe2000000003b */
[----:B------:R-:W-:Y:S01]  /*82b0*/  FFMA R60, R123, R175, R60 ;  /* 0x000000af7b3c7223 */ /* 0x000fe2000000003c */
[----:B------:R-:W-:Y:S01]  /*82c0*/  F2FP.BF16.F32.PACK_AB R56, R57, R56 ;  /* 0x000000383938723e */ /* 0x000fe200000010ff */
        /* <DEDUP_REMOVED lines=8> */
[----:B------:R-:W-:Y:S01]  /*8350*/  FFMA R65, R123, R182, R65 ;  /* 0x000000b67b417223 */ /* 0x000fe20000000041 */
[----:B--2---:R-:W-:Y:S01]  /*8360*/  F2FP.BF16.F32.PACK_AB R240, R73, R72 ;  /* 0x0000004849f0723e */ /* 0x004fe200000010ff */
[----:B------:R-:W-:Y:S01]  /*8370*/  FFMA R66, R123, R181, R66 ;  /* 0x000000b57b427223 */ /* 0x000fe20000000042 */
[----:B------:R-:W-:Y:S01]  /*8380*/  F2FP.BF16.F32.PACK_AB R241, R75, R74 ;  /* 0x0000004a4bf1723e */ /* 0x000fe200000010ff */
[----:B------:R1:W-:Y:S01]  /*8390*/  STSM.16.M88.4 [R0+0x1000], R244 ;  /* 0x001000f400007844 */ /* 0x0003e20000000200 */
[----:B------:R-:W-:Y:S01]  /*83a0*/  F2FP.BF16.F32.PACK_AB R242, R77, R76 ;  /* 0x0000004c4df2723e */ /* 0x000fe200000010ff */
[----:B------:R-:W-:Y:S01]  /*83b0*/  FFMA R67, R123, R184, R67 ;  /* 0x000000b87b437223 */ /* 0x000fe20000000043 */
[----:B------:R-:W-:Y:S01]  /*83c0*/  F2FP.BF16.F32.PACK_AB R243, R79, R78 ;  /* 0x0000004e4ff3723e */ /* 0x000fe200000010ff */
[----:B------:R-:W-:Y:S01]  /*83d0*/  FFMA R68, R123, R183, R68 ;  /* 0x000000b77b447223 */ /* 0x000fe20000000044 */
[----:B------:R-:W-:Y:S01]  /*83e0*/  F2FP.BF16.F32.PACK_AB R57, R59, R58 ;  /* 0x0000003a3b39723e */ /* 0x000fe200000010ff */
[----:B------:R-:W-:Y:S01]  /*83f0*/  FFMA R69, R123, R186, R69 ;  /* 0x000000ba7b457223 */ /* 0x000fe20000000045 */
[----:B------:R-:W-:Y:S01]  /*8400*/  F2FP.BF16.F32.PACK_AB R58, R61, R60 ;  /* 0x0000003c3d3a723e */ /* 0x000fe200000010ff */
[----:B------:R1:W-:Y:S01]  /*8410*/  STSM.16.M88.4 [R235+0x2200], R240 ;  /* 0x002200f0eb007844 */ /* 0x0003e20000000200 */
[----:B------:R-:W-:Y:S01]  /*8420*/  F2FP.BF16.F32.PACK_AB R59, R63, R62 ;  /* 0x0000003e3f3b723e */ /* 0x000fe200000010ff */
[----:B------:R-:W-:Y:S01]  /*8430*/  FFMA R70, R123, R185, R70 ;  /* 0x000000b97b467223 */ /* 0x000fe20000000046 */
[----:B------:R-:W-:Y:S05]  /*8440*/  F2FP.BF16.F32.PACK_AB R64, R65, R64 ;  /* 0x000000404140723e */ /* 0x000fea00000010ff */
[----:B------:R1:W-:Y:S01]  /*8450*/  STSM.16.M88.4 [R0+0x2000], R80 ;  /* 0x0020005000007844 */ /* 0x0003e20000000200 */
[----:B------:R-:W-:Y:S01]  /*8460*/  F2FP.BF16.F32.PACK_AB R65, R67, R66 ;  /* 0x000000424341723e */ /* 0x000fe200000010ff */
[----:B------:R-:W-:Y:S01]  /*8470*/  FFMA R71, R123, R188, R71 ;  /* 0x000000bc7b477223 */ /* 0x000fe20000000047 */
[----:B------:R-:W-:Y:S05]  /*8480*/  F2FP.BF16.F32.PACK_AB R66, R69, R68 ;  /* 0x000000444542723e */ /* 0x000fea00000010ff */
[----:B------:R1:W-:Y:S01]  /*8490*/  STSM.16.M88.4 [R235+0x3200], R56 ;  /* 0x00320038eb007844 */ /* 0x0003e20000000200 */
[C---:B------:R-:W-:Y:S01]  /*84a0*/  FFMA R40, R123.reuse, R187, R40 ;  /* 0x000000bb7b287223 */ /* 0x040fe20000000028 */
[----:B------:R-:W-:Y:S01]  /*84b0*/  FFMA R41, R123, R190, R41 ;  /* 0x000000be7b297223 */ /* 0x000fe20000000029 */
[----:B------:R-:W-:Y:S01]  /*84c0*/  F2FP.BF16.F32.PACK_AB R67, R71, R70 ;  /* 0x000000464743723e */ /* 0x000fe200000010ff */
[C---:B------:R-:W-:Y:S01]  /*84d0*/  FFMA R42, R123.reuse, R189, R42 ;  /* 0x000000bd7b2a7223 */ /* 0x040fe2000000002a */
[C---:B------:R-:W-:Y:S01]  /*84e0*/  FFMA R43, R123.reuse, R192, R43 ;  /* 0x000000c07b2b7223 */ /* 0x040fe2000000002b */
[----:B------:R-:W-:Y:S01]  /*84f0*/  FFMA R44, R123, R191, R44 ;  /* 0x000000bf7b2c7223 */ /* 0x000fe2000000002c */
[----:B------:R-:W-:Y:S01]  /*8500*/  F2FP.BF16.F32.PACK_AB R40, R41, R40 ;  /* 0x000000282928723e */ /* 0x000fe200000010ff */
[----:B------:R1:W-:Y:S01]  /*8510*/  STSM.16.M88.4 [R0+0x3000], R64 ;  /* 0x0030004000007844 */ /* 0x0003e20000000200 */
        /* <DEDUP_REMOVED lines=13> */
[----:B------:R1:W-:Y:S01]  /*85f0*/  STSM.16.M88.4 [R235+0x4200], R40 ;  /* 0x00420028eb007844 */ /* 0x0003e20000000200 */
[----:B------:R-:W-:Y:S01]  /*8600*/  F2FP.BF16.F32.PACK_AB R49, R51, R50 ;  /* 0x000000323331723e */ /* 0x000fe200000010ff */
[C---:B------:R-:W-:Y:S01]  /*8610*/  FFMA R54, R123.reuse, R201, R54 ;  /* 0x000000c97b367223 */ /* 0x040fe20000000036 */
        /* <DEDUP_REMOVED lines=19> */
[C---:B------:R-:W-:Y:S01]  /*8750*/  FMUL R35, R121.reuse, R35 ;  /* 0x0000002379237220 */ /* 0x040fe20000400000 */
[----:B------:R-:W-:Y:S01]  /*8760*/  FMUL R36, R121, R36 ;  /* 0x0000002479247220 */ /* 0x000fe20000400000 */
[----:B------:R-:W-:Y:S01]  /*8770*/  F2FP.BF16.F32.PACK_AB R32, R33, R32 ;  /* 0x000000202120723e */ /* 0x000fe200000010ff */
[----:B------:R-:W-:Y:S01]  /*8780*/  FMUL R37, R121, R37 ;  /* 0x0000002579257220 */ /* 0x000fe20000400000 */
[----:B------:R1:W-:Y:S01]  /*8790*/  STSM.16.M88.4 [R235+0x5200], R24 ;  /* 0x00520018eb007844 */ /* 0x0003e20000000200 */
[C---:B------:R-:W-:Y:S01]  /*87a0*/  FFMA R35, R123.reuse, R216, R35 ;  /* 0x000000d87b237223 */ /* 0x040fe20000000023 */
[C---:B------:R-:W-:Y:S01]  /*87b0*/  FFMA R36, R123.reuse, R215, R36 ;  /* 0x000000d77b247223 */ /* 0x040fe20000000024 */
[----:B------:R-:W-:Y:S01]  /*87c0*/  FFMA R37, R123, R218, R37 ;  /* 0x000000da7b257223 */ /* 0x000fe20000000025 */
[C---:B------:R-:W-:Y:S01]  /*87d0*/  FMUL R38, R121.reuse, R38 ;  /* 0x0000002679267220 */ /* 0x040fe20000400000 */
[----:B------:R-:W-:Y:S01]  /*87e0*/  FMUL R39, R121, R39 ;  /* 0x0000002779277220 */ /* 0x000fe20000400000 */
[----:B------:R-:W-:Y:S01]  /*87f0*/  F2FP.BF16.F32.PACK_AB R33, R35, R34 ;  /* 0x000000222321723e */ /* 0x000fe200000010ff */
[----:B------:R-:W-:Y:S01]  /*8800*/  FMUL R4, R121, R4 ;  /* 0x0000000479047220 */ /* 0x000fe20000400000 */
[----:B------:R-:W-:Y:S01]  /*8810*/  F2FP.BF16.F32.PACK_AB R34, R37, R36 ;  /* 0x000000242522723e */ /* 0x000fe200000010ff */
[C---:B------:R-:W-:Y:S01]  /*8820*/  FFMA R38, R123.reuse, R217, R38 ;  /* 0x000000d97b267223 */ /* 0x040fe20000000026 */
[C---:B------:R-:W-:Y:S01]  /*8830*/  FFMA R39, R123.reuse, R220, R39 ;  /* 0x000000dc7b277223 */ /* 0x040fe20000000027 */
[----:B------:R-:W-:Y:S01]  /*8840*/  FFMA R4, R123, R219, R4 ;  /* 0x000000db7b047223 */ /* 0x000fe20000000004 */
[C---:B------:R-:W-:Y:S01]  /*8850*/  FMUL R5, R121.reuse, R5 ;  /* 0x0000000579057220 */ /* 0x040fe20000400000 */
[C---:B------:R-:W-:Y:S01]  /*8860*/  FMUL R6, R121.reuse, R6 ;  /* 0x0000000679067220 */ /* 0x040fe20000400000 */
[----:B------:R-:W-:Y:S01]  /*8870*/  FMUL R7, R121, R7 ;  /* 0x0000000779077220 */ /* 0x000fe20000400000 */
[----:B------:R-:W-:Y:S01]  /*8880*/  F2FP.BF16.F32.PACK_AB R35, R39, R38 ;  /* 0x000000262723723e */ /* 0x000fe200000010ff */
[C---:B------:R-:W-:Y:S01]  /*8890*/  FFMA R5, R123.reuse, R222, R5 ;  /* 0x000000de7b057223 */ /* 0x040fe20000000005 */
[C---:B------:R-:W-:Y:S01]  /*88a0*/  FFMA R6, R123.reuse, R221, R6 ;  /* 0x000000dd7b067223 */ /* 0x040fe20000000006 */
[----:B------:R-:W-:Y:S01]  /*88b0*/  FFMA R7, R123, R224, R7 ;  /* 0x000000e07b077223 */ /* 0x000fe20000000007 */
[----:B------:R-:W-:Y:S01]  /*88c0*/  FMUL R8, R121, R8 ;  /* 0x0000000879087220 */ /* 0x000fe20000400000 */
[----:B------:R1:W-:Y:S01]  /*88d0*/  STSM.16.M88.4 [R0+0x5000], R32 ;  /* 0x0050002000007844 */ /* 0x0003e20000000200 */
[----:B------:R-:W-:Y:S01]  /*88e0*/  F2FP.BF16.F32.PACK_AB R4, R5, R4 ;  /* 0x000000040504723e */ /* 0x000fe200000010ff */
[----:B------:R-:W-:Y:S01]  /*88f0*/  FMUL R9, R121, R9 ;  /* 0x0000000979097220 */ /* 0x000fe20000400000 */
[----:B------:R-:W-:Y:S01]  /*8900*/  F2FP.BF16.F32.PACK_AB R5, R7, R6 ;  /* 0x000000060705723e */ /* 0x000fe200000010ff */
[----:B------:R-:W-:Y:S01]  /*8910*/  FFMA R8, R123, R223, R8 ;  /* 0x000000df7b087223 */ /* 0x000fe20000000008 */
[----:B------:R-:W-:Y:S01]  /*8920*/  FMUL R10, R121, R10 ;  /* 0x0000000a790a7220 */ /* 0x000fe20000400000 */
[----:B------:R-:W-:Y:S01]  /*8930*/  FFMA R9, R123, R226, R9 ;  /* 0x000000e27b097223 */ /* 0x000fe20000000009 */
[C---:B------:R-:W-:Y:S01]  /*8940*/  FMUL R11, R121.reuse, R11 ;  /* 0x0000000b790b7220 */ /* 0x040fe20000400000 */
[C---:B------:R-:W-:Y:S01]  /*8950*/  FMUL R12, R121.reuse, R12 ;  /* 0x0000000c790c7220 */ /* 0x040fe20000400000 */
[----:B------:R-:W-:Y:S01]  /*8960*/  FMUL R13, R121, R13 ;  /* 0x0000000d790d7220 */ /* 0x000fe20000400000 */
[----:B------:R-:W-:Y:S01]  /*8970*/  FFMA R10, R123, R225, R10 ;  /* 0x000000e17b0a7223 */ /* 0x000fe2000000000a */
        /* <DEDUP_REMOVED lines=11> */
[C---:B------:R-:W-:Y:S01]  /*8a30*/  FFMA R16, R123.reuse, R231, R16 ;  /* 0x000000e77b107223 */ /* 0x040fe20000000010 */
[C---:B------:R-:W-:Y:S01]  /*8a40*/  FFMA R17, R123.reuse, R234, R17 ;  /* 0x000000ea7b117223 */ /* 0x040fe20000000011 */
[C---:B------:R-:W-:Y:S01]  /*8a50*/  FFMA R18, R123.reuse, R233, R18 ;  /* 0x000000e97b127223 */ /* 0x040fe20000000012 */
[----:B------:R-:W-:Y:S01]  /*8a60*/  FFMA R19, R123, R236, R19 ;  /* 0x000000ec7b137223 */ /* 0x000fe20000000013 */
[----:B------:R-:W-:Y:S01]  /*8a70*/  F2FP.BF16.F32.PACK_AB R6, R9, R8 ;  /* 0x000000080906723e */ /* 0x000fe200000010ff */
[----:B------:R-:W-:Y:S01]  /*8a80*/  UIADD3 UR12, UPT, UPT, UR44, 0x1, URZ ;  /* 0x000000012c0c7890 */ /* 0x000fe2000fffe0ff */
[----:B------:R-:W-:Y:S01]  /*8a90*/  F2FP.BF16.F32.PACK_AB R7, R11, R10 ;  /* 0x0000000a0b07723e */ /* 0x000fe200000010ff */
[----:B------:R-:W-:Y:S01]  /*8aa0*/  BSSY.RECONVERGENT B0, `(.L_x_111) ;  /* 0x0000034000007945 */ /* 0x000fe20003800200 */
[----:B------:R-:W-:Y:S02]  /*8ab0*/  F2FP.BF16.F32.PACK_AB R12, R13, R12 ;  /* 0x0000000c0d0c723e */ /* 0x000fe400000010ff */
[----:B------:R-:W-:Y:S01]  /*8ac0*/  F2FP.BF16.F32.PACK_AB R13, R15, R14 ;  /* 0x0000000e0f0d723e */ /* 0x000fe200000010ff */
[----:B------:R1:W-:Y:S01]  /*8ad0*/  STSM.16.M88.4 [R235+0x6200], R4 ;  /* 0x00620004eb007844 */ /* 0x0003e20000000200 */
[----:B------:R-:W-:Y:S02]  /*8ae0*/  F2FP.BF16.F32.PACK_AB R14, R17, R16 ;  /* 0x00000010110e723e */ /* 0x000fe400000010ff */
[----:B------:R-:W-:Y:S05]  /*8af0*/  F2FP.BF16.F32.PACK_AB R15, R19, R18 ;  /* 0x00000012130f723e */ /* 0x000fea00000010ff */
[----:B------:R1:W-:Y:S01]  /*8b00*/  STSM.16.M88.4 [R0+0x6000], R12 ;  /* 0x0060000c00007844 */ /* 0x0003e20000000200 */
[----:B------:R-:W-:Y:S01]  /*8b10*/  @!PT LDS RZ, [RZ] ;  /* 0x00000000fffff984 */ /* 0x000fe20000000800 */
[----:B------:R-:W-:Y:S01]  /*8b20*/  @!PT LDS RZ, [RZ] ;  /* 0x00000000fffff984 */ /* 0x000fe20000000800 */
[----:B------:R-:W-:Y:S01]  /*8b30*/  @!PT LDS RZ, [RZ] ;  /* 0x00000000fffff984 */ /* 0x000fe20000000800 */
[----:B------:R-:W-:Y:S01]  /*8b40*/  @!PT LDS RZ, [RZ] ;  /* 0x00000000fffff984 */ /* 0x000fe20000000800 */
[----:B------:R2:W-:Y:S07]  /*8b50*/  MEMBAR.ALL.CTA ;  /* 0x0000000000007992 */ /* 0x0005ee0000008000 */
[----:B--2---:R-:W2:Y:S02]  /*8b60*/  FENCE.VIEW.ASYNC.S ;  /* 0x00000000000073c6 */ /* 0x004ea40000000000 */
[----:B--2---:R-:W-:Y:S06]  /*8b70*/  BAR.SYNC.DEFER_BLOCKING 0x1, 0x80 ;  /* 0x0042000000007b1d */ /* 0x004fec0000010000 */
[----:B------:R-:W-:Y:S05]  /*8b80*/  @P2 BRA `(.L_x_112) ;  /* 0x0000000000942947 */ /* 0x000fea0003800000 */
[----:B------:R-:W-:Y:S02]  /*8b90*/  UIADD3 UR4, UP0, UPT, UR62, 0x680, URZ ;  /* 0x000006803e047890 */ /* 0x000fe4000ff1e0ff */
[----:B------:R-:W-:Y:S02]  /*8ba0*/  UIMAD UR6, UR44, 0x7000, UR7 ;  /* 0x000070002c0678a4 */ /* 0x000fe4000f8e0207 */
[----:B------:R-:W-:Y:S02]  /*8bb0*/  UIMAD UR9, UR46, 0xe0, URZ ;  /* 0x000000e02e0978a4 */ /* 0x000fe4000f8e02ff */
[----:B------:R-:W-:Y:S02]  /*8bc0*/  USHF.L.U32 UR10, UR45, 0x6, URZ ;  /* 0x000000062d0a7899 */ /* 0x000fe400080006ff */
[----:B------:R-:W-:Y:S02]  /*8bd0*/  UIADD3.X UR5, UPT, UPT, URZ, UR63, URZ, UP0, !UPT ;  /* 0x0000003fff057290 */ /* 0x000fe400087fe4ff */
[----:B------:R-:W-:Y:S01]  /*8be0*/  UIADD3 UR8, UPT, UPT, UR6, 0x200, URZ ;  /* 0x0000020006087890 */ /* 0x000fe2000fffe0ff */
[----:B------:R-:W-:Y:S01]  /*8bf0*/  UMOV UR11, UR36 ;  /* 0x00000024000b7c82 */ /* 0x000fe20008000000 */
[----:B------:R-:W-:Y:S02]  /*8c00*/  UIADD3 UR17, UPT, UPT, UR9, 0x20, URZ ;  /* 0x0000002009117890 */ /* 0x000fe4000fffe0ff */
[----:B------:R-:W-:Y:S01]  /*8c10*/  UIADD3 UR16, UPT, UPT, UR6, 0x1200, URZ ;  /* 0x0000120006107890 */ /* 0x000fe2000fffe0ff */
[----:B------:R-:W-:Y:S01]  /*8c20*/  UMOV UR19, UR36 ;  /* 0x0000002400137c82 */ /* 0x000fe20008000000 */
[----:B------:R-:W-:Y:S03]  /*8c30*/  UMOV UR18, UR10 ;  /* 0x0000000a00127c82 */ /* 0x000fe60008000000 */
[----:B------:R2:W-:Y:S01]  /*8c40*/  UTMASTG.3D [UR8], [UR4] ;  /* 0x00000008040073b5 */ /* 0x0005e20008010000 */
[----:B------:R-:W-:Y:S02]  /*8c50*/  UIADD3 UR29, UPT, UPT, UR9, 0x40, URZ ;  /* 0x00000040091d7890 */ /* 0x000fe4000fffe0ff */
[----:B------:R-:W-:Y:S01]  /*8c60*/  UIADD3 UR28, UPT, UPT, UR6, 0x2200, URZ ;  /* 0x00002200061c7890 */ /* 0x000fe2000fffe0ff */
[----:B------:R-:W-:Y:S01]  /*8c70*/  UMOV UR31, UR36 ;  /* 0x00000024001f7c82 */ /* 0x000fe20008000000 */
[----:B------:R-:W-:Y:S01]  /*8c80*/  UMOV UR30, UR10 ;  /* 0x0000000a001e7c82 */ /* 0x000fe20008000000 */
[----:B------:R-:W-:Y:S01]  /*8c90*/  UIADD3 UR33, UPT, UPT, UR9, 0x60, URZ ;  /* 0x0000006009217890 */ /* 0x000fe2000fffe0ff */
[----:B------:R3:W-:Y:S01]  /*8ca0*/  UTMASTG.3D [UR16], [UR4] ;  /* 0x00000010040073b5 */ /* 0x0007e20008010000 */
[----:B------:R-:W-:Y:S01]  /*8cb0*/  UIADD3 UR32, UPT, UPT, UR6, 0x3200, URZ ;  /* 0x0000320006207890 */ /* 0x000fe2000fffe0ff */
[----:B------:R-:W-:Y:S01]  /*8cc0*/  UMOV UR35, UR36 ;  /* 0x0000002400237c82 */ /* 0x000fe20008000000 */
[----:B------:R-:W-:Y:S01]  /*8cd0*/  UMOV UR34, UR10 ;  /* 0x0000000a00227c82 */ /* 0x000fe20008000000 */
[----:B------:R-:W-:Y:S02]  /*8ce0*/  UIADD3 UR25, UPT, UPT, UR9, 0x80, URZ ;  /* 0x0000008009197890 */ /* 0x000fe4000fffe0ff */
[----:B------:R-:W-:Y:S01]  /*8cf0*/  UIADD3 UR24, UPT, UPT, UR6, 0x4200, URZ ;  /* 0x0000420006187890 */ /* 0x000fe2000fffe0ff */
[----:B------:R3:W-:Y:S01]  /*8d00*/  UTMASTG.3D [UR28], [UR4] ;  /* 0x0000001c040073b5 */ /* 0x0007e20008010000 */
[----:B------:R-:W-:Y:S01]  /*8d10*/  UMOV UR27, UR36 ;  /* 0x00000024001b7c82 */ /* 0x000fe20008000000 */
[----:B------:R-:W-:Y:S01]  /*8d20*/  UMOV UR26, UR10 ;  /* 0x0000000a001a7c82 */ /* 0x000fe20008000000 */
[----:B------:R-:W-:Y:S02]  /*8d30*/  UIADD3 UR21, UPT, UPT, UR9, 0xa0, URZ ;  /* 0x000000a009157890 */ /* 0x000fe4000fffe0ff */
[----:B------:R-:W-:Y:S01]  /*8d40*/  UIADD3 UR20, UPT, UPT, UR6, 0x5200, URZ ;  /* 0x0000520006147890 */ /* 0x000fe2000fffe0ff */
[----:B------:R-:W-:Y:S01]  /*8d50*/  UMOV UR23, UR36 ;  /* 0x0000002400177c82 */ /* 0x000fe20008000000 */
[----:B------:R3:W-:Y:S01]  /*8d60*/  UTMASTG.3D [UR32], [UR4] ;  /* 0x00000020040073b5 */ /* 0x0007e20008010000 */
[----:B------:R-:W-:Y:S01]  /*8d70*/  UMOV UR22, UR10 ;  /* 0x0000000a00167c82 */ /* 0x000fe20008000000 */
[----:B------:R3:W-:Y:S01]  /*8d80*/  UTMASTG.3D [UR24], [UR4] ;  /* 0x00000018040073b5 */ /* 0x0007e20008010000 */
[----:B--2---:R-:W-:Y:S02]  /*8d90*/  UIADD3 UR9, UPT, UPT, UR9, 0xc0, URZ ;  /* 0x000000c009097890 */ /* 0x004fe4000fffe0ff */
[----:B------:R-:W-:Y:S02]  /*8da0*/  UIADD3 UR8, UPT, UPT, UR6, 0x6200, URZ ;  /* 0x0000620006087890 */ /* 0x000fe4000fffe0ff */
[----:B------:R3:W-:Y:S07]  /*8db0*/  UTMASTG.3D [UR20], [UR4] ;  /* 0x00000014040073b5 */ /* 0x0007ee0008010000 */
[----:B------:R3:W-:Y:S02]  /*8dc0*/  UTMASTG.3D [UR8], [UR4] ;  /* 0x00000008040073b5 */ /* 0x0007e40008010000 */
[----:B---3--:R0:W-:Y:S02]  /*8dd0*/  UTMACMDFLUSH ;  /* 0x00000000000079b7 */ /* 0x0081e40000000000 */
.L_x_112:
[----:B------:R-:W-:Y:S05]  /*8de0*/  BSYNC.RECONVERGENT B0 ;  /* 0x0000000000007941 */ /* 0x000fea0003800200 */
.L_x_111:
[----:B------:R-:W-:Y:S04]  /*8df0*/  BSSY.RECONVERGENT B0, `(.L_x_113) ;  /* 0x0000003000007945 */ /* 0x000fe80003800200 */
[----:B------:R-:W-:Y:S05]  /*8e00*/  @P1 BRA `(.L_x_114) ;  /* 0x0000000000041947 */ /* 0x000fea0003800000 */
[----:B------:R-:W-:Y:S04]  /*8e10*/  DEPBAR.LE SB0, 0x0 ;  /* 0x000080000000791a */ /* 0x000fe80000000000 */
.L_x_114:
[----:B------:R-:W-:Y:S05]  /*8e20*/  BSYNC.RECONVERGENT B0 ;  /* 0x0000000000007941 */ /* 0x000fea0003800200 */
.L_x_113:
[----:B------:R-:W-:Y:S01]  /*8e30*/  BAR.SYNC.DEFER_BLOCKING 0x1, 0x80 ;  /* 0x0042000000007b1d */ /* 0x000fe20000010000 */
[----:B------:R-:W-:Y:S01]  /*8e40*/  UIADD3 UR48, UPT, UPT, UR48, 0x1, URZ ;  /* 0x0000000130307890 */ /* 0x000fe2000fffe0ff */
[----:B------:R-:W-:Y:S03]  /*8e50*/  IADD3 R120, PT, PT, R120, 0x1, RZ ;  /* 0x0000000178787810 */ /* 0x000fe60007ffe0ff */
[----:B------:R-:W-:Y:S09]  /*8e60*/  UISETP.NE.AND UP0, UPT, UR48, URZ, UPT ;  /* 0x000000ff3000728c */ /* 0x000ff2000bf05270 */
[----:B------:R-:W-:Y:S05]  /*8e70*/  BRA.U !UP0, `(.L_x_115) ;  /* 0x0000000108287547 */ /* 0x000fea000b800000 */
[----:B------:R-:W-:Y:S01]  /*8e80*/  ISETP.NE.AND P0, PT, R252, RZ, PT ;  /* 0x000000fffc00720c */ /* 0x000fe20003f05270 */
[----:B-1----:R-:W1:Y:S11]  /*8e90*/  S2R R0, SR_CgaCtaId ;  /* 0x0000000000007919 */ /* 0x002e760000008800 */
[----:B------:R-:W-:Y:S01]  /*8ea0*/  @!UPT UIADD3 URZ, UPT, UPT, URZ, URZ, URZ ;  /* 0x000000fffffff290 */ /* 0x000fe2000fffe0ff */
[C---:B------:R-:W-:Y:S01]  /*8eb0*/  @P0 LEA R3, R249.reuse, UR7, 0x3 ;  /* 0x00000007f9030c11 */ /* 0x040fe2000f8e18ff */
[----:B------:R-:W-:Y:S04]  /*8ec0*/  VIADD R249, R249, 0x1 ;  /* 0x00000001f9f97836 */ /* 0x000fe80000000000 */
[----:B------:R-:W-:Y:S05]  /*8ed0*/  @P0 VIADD R3, R3, 0xa0 ;  /* 0x000000a003030836 */ /* 0x000fea0000000000 */
[----:B-1----:R-:W-:Y:S04]  /*8ee0*/  @P0 PRMT R0, R0, 0x654, R3 ;  /* 0x0000065400000816 */ /* 0x002fe80000000003 */
[----:B------:R2:W-:Y:S01]  /*8ef0*/  @P0 SYNCS.ARRIVE.TRANS64.RED.A1T0 RZ, [R0+URZ], RZ ;  /* 0x000000ff00ff09a7 */ /* 0x0005e200081004ff */
[C---:B------:R-:W-:Y:S04]  /*8f00*/  ISETP.NE.AND P0, PT, R249.reuse, 0x2, PT ;  /* 0x00000002f900780c */ /* 0x040fe80003f05270 */
[----:B------:R-:W-:Y:S09]  /*8f10*/  SEL R249, R249, RZ, P0 ;  /* 0x000000fff9f97207 */ /* 0x000ff20000000000 */
.L_x_115:
[----:B------:R-:W-:Y:S01]  /*8f20*/  UISETP.NE.AND UP2, UPT, UR50, URZ, UPT ;  /* 0x000000ff3200728c */ /* 0x000fe2000bf45270 */
[C---:B------:R-:W-:Y:S01]  /*8f30*/  ISETP.NE.AND P0, PT, R120.reuse, 0x4, PT ;  /* 0x000000047800780c */ /* 0x040fe20003f05270 */
[----:B------:R-:W-:Y:S02]  /*8f40*/  UISETP.NE.AND UP0, UPT, UR47, 0x2, UPT ;  /* 0x000000022f00788c */ /* 0x000fe4000bf05270 */
[----:B------:R-:W-:Y:S01]  /*8f50*/  UISETP.NE.AND UP1, UPT, UR12, 0x2, UPT ;  /* 0x000000020c00788c */ /* 0x000fe2000bf25270 */
[----:B-12---:R-:W-:Y:S01]  /*8f60*/  SEL R0, RZ, 0x1, P0 ;  /* 0x00000001ff007807 */ /* 0x006fe20000000000 */
[----:B------:R-:W-:Y:S01]  /*8f70*/  USEL UR5, URZ, 0x1, UP0 ;  /* 0x00000001ff057887 */ /* 0x000fe20008000000 */
[----:B------:R-:W-:Y:S01]  /*8f80*/  SEL R120, R120, RZ, P0 ;  /* 0x000000ff78787207 */ /* 0x000fe20000000000 */
[----:B------:R-:W-:Y:S01]  /*8f90*/  USEL UR4, URZ, 0x1, UP1 ;  /* 0x00000001ff047887 */ /* 0x000fe20008800000 */
[----:B------:R-:W-:Y:S01]  /*8fa0*/  LOP3.LUT R251, R251, R0, RZ, 0x3c, !PT ;  /* 0x00000000fbfb7212 */ /* 0x000fe200078e3cff */
[----:B------:R-:W-:Y:S02]  /*8fb0*/  UIADD3 UR46, UPT, UPT, UR37, UR56, URZ ;  /* 0x00000038252e7290 */ /* 0x000fe4000fffe0ff */
[----:B------:R-:W-:Y:S01]  /*8fc0*/  UIADD3 UR45, UPT, UPT, UR38, UR57, URZ ;  /* 0x00000039262d7290 */ /* 0x000fe2000fffe0ff */
[----:B------:R-:W-:Y:S01]  /*8fd0*/  LOP3.LUT R250, R250, UR5, RZ, 0x3c, !PT ;  /* 0x00000005fafa7c12 */ /* 0x000fe2000f8e3cff */
[----:B------:R-:W-:Y:S02]  /*8fe0*/  USEL UR18, UR47, URZ, UP0 ;  /* 0x000000ff2f127287 */ /* 0x000fe40008000000 */
[----:B------:R-:W-:Y:S02]  /*8ff0*/  USEL UR44, UR12, URZ, UP1 ;  /* 0x000000ff0c2c7287 */ /* 0x000fe40008800000 */
[----:B------:R-:W-:Y:S01]  /*9000*/  ULOP3.LUT UR49, UR49, UR4, URZ, 0x3c, !UPT ;  /* 0x0000000431317292 */ /* 0x000fe2000f8e3cff */
[----:B------:R-:W-:Y:S01]  /*9010*/  UMOV UR36, UR51 ;  /* 0x0000003300247c82 */ /* 0x000fe20008000000 */
[----:B------:R-:W-:Y:S10]  /*9020*/  BRA.U UP2, `(.L_x_116) ;  /* 0xffffffc102607547 */ /* 0x000ff4000b83ffff */
[----:B------:R-:W-:-:S09]  /*9030*/  UISETP.NE.AND UP0, UPT, UR60, URZ, UPT ;  /* 0x000000ff3c00728c */ /* 0x000fd2000bf05270 */
[----:B------:R-:W-:Y:S05]  /*9040*/  BRA.U !UP0, `(.L_x_117) ;  /* 0x0000000108487547 */ /* 0x000fea000b800000 */
[----:B------:R-:W1:Y:S02]  /*9050*/  LDCU.64 UR4, c[0x0][0x890] ;  /* 0x00011200ff0477ac */ /* 0x000e640008000a00 */
[----:B-1----:R-:W-:-:S04]  /*9060*/  UISETP.NE.U32.AND UP0, UPT, UR4, URZ, UPT ;  /* 0x000000ff0400728c */ /* 0x002fc8000bf05070 */
[----:B------:R-:W-:-:S09]  /*9070*/  UISETP.NE.AND.EX UP0, UPT, UR5, URZ, UPT, UP0 ;  /* 0x000000ff0500728c */ /* 0x000fd2000bf05300 */
[----:B------:R-:W-:Y:S05]  /*9080*/  BRA.U UP0, `(.L_x_118) ;  /* 0x00000001000c7547 */ /* 0x000fea000b800000 */
[----:B------:R-:W-:-:S13]  /*9090*/  FSETP.NEU.AND P0, PT, R123, RZ, PT ;  /* 0x000000ff7b00720b */ /* 0x000fda0003f0d000 */
[----:B------:R-:W-:Y:S05]  /*90a0*/  @!P0 EXIT ;  /* 0x000000000000894d */ /* 0x000fea0003800000 */
[----:B------:R-:W-:Y:S05]  /*90b0*/  BRA `(.L_x_117) ;  /* 0x00000000002c7947 */ /* 0x000fea0003800000 */
.L_x_118:
[----:B------:R-:W-:Y:S01]  /*90c0*/  LOP3.LUT P0, RZ, R237, 0xff, RZ, 0xc0, !PT ;  /* 0x000000ffedff7812 */ /* 0x000fe2000780c0ff */
[----:B------:R-:W-:-:S12]  /*90d0*/  BSSY.RECONVERGENT B0, `(.L_x_117) ;  /* 0x0000009000007945 */ /* 0x000fd80003800200 */
[----:B------:R-:W-:Y:S05]  /*90e0*/  @P0 BRA `(.L_x_119) ;  /* 0x0000000000140947 */ /* 0x000fea0003800000 */
[----:B------:R-:W1:Y:S02]  /*90f0*/  LDCU.64 UR4, c[0x0][0x888] ;  /* 0x00011100ff0477ac */ /* 0x000e640008000a00 */
[----:B-1----:R-:W-:-:S04]  /*9100*/  ISETP.NE.U32.AND P0, PT, RZ, UR4, PT ;  /* 0x00000004ff007c0c */ /* 0x002fc8000bf05070 */
[----:B------:R-:W-:-:S13]  /*9110*/  ISETP.NE.AND.EX P0, PT, RZ, UR5, PT, P0 ;  /* 0x00000005ff007c0c */ /* 0x000fda000bf05300 */
[----:B------:R-:W-:Y:S05]  /*9120*/  @!P0 EXIT ;  /* 0x000000000000894d */ /* 0x000fea0003800000 */
[----:B------:R-:W-:Y:S05]  /*9130*/  BRA `(.L_x_120) ;  /* 0x0000000000087947 */ /* 0x000fea0003800000 */
.L_x_119:
[----:B------:R-:W-:-:S13]  /*9140*/  FSETP.NEU.AND P0, PT, R123, RZ, PT ;  /* 0x000000ff7b00720b */ /* 0x000fda0003f0d000 */
[----:B------:R-:W-:Y:S05]  /*9150*/  @!P0 EXIT ;  /* 0x000000000000894d */ /* 0x000fea0003800000 */
.L_x_120:
[----:B------:R-:W-:Y:S05]  /*9160*/  BSYNC.RECONVERGENT B0 ;  /* 0x0000000000007941 */ /* 0x000fea0003800200 */
.L_x_117:
[----:B------:R-:W-:-:S04]  /*9170*/  DEPBAR.LE SB0, 0x0 ;  /* 0x000080000000791a */ /* 0x000fc80000000000 */
[----:B------:R-:W-:Y:S05]  /*9180*/  EXIT ;  /* 0x000000000000794d */ /* 0x000fea0003800000 */
.L_x_25:
[----:B-1----:R1:W2:Y:S02]  /*9190*/  SYNCS.PHASECHK.TRANS64.TRYWAIT P0, [R0+URZ+0x130], R3 ;  /* 0x00013003000075a7 */ /* 0x0022a400080011ff */
[----:B--2---:R-:W-:Y:S05]  /*91a0*/  @!P0 NANOSLEEP.SYNCS 0x989680 ;  /* 0x009896800000895d */ /* 0x004fea0003900000 */
[----:B------:R-:W2:Y:S02]  /*91b0*/  @!P0 SYNCS.PHASECHK.TRANS64 P0, [R0+URZ+0x130], R3 ;  /* 0x00013003000085a7 */ /* 0x000ea400080010ff */
[----:B--2---:R-:W-:Y:S05]  /*91c0*/  @!P0 BRA `(.L_x_25) ;  /* 0xfffffffc00f08947 */ /* 0x004fea000383ffff */
[----:B------:R-:W-:Y:S05]  /*91d0*/  BRA `(.L_x_121) ;  /* 0xffffff8400d47947 */ /* 0x000fea000383ffff */
.L_x_28:
[----:B-1----:R-:W-:Y:S07]  /*91e0*/  MOV R0, UR33 ;  /* 0x0000002100007c02 */ /* 0x002fee0008000f00 */
.L_x_122:
[----:B-1----:R1:W2:Y:S02]  /*91f0*/  SYNCS.PHASECHK.TRANS64.TRYWAIT P0, [R0+URZ+0x48], R3 ;  /* 0x00004803000075a7 */ /* 0x0022a400080011ff */
[----:B--2---:R-:W-:Y:S05]  /*9200*/  @!P0 NANOSLEEP.SYNCS 0x989680 ;  /* 0x009896800000895d */ /* 0x004fea0003900000 */
[----:B------:R-:W2:Y:S02]  /*9210*/  @!P0 SYNCS.PHASECHK.TRANS64 P0, [R0+URZ+0x48], R3 ;  /* 0x00004803000085a7 */ /* 0x000ea400080010ff */
[----:B--2---:R-:W-:Y:S05]  /*9220*/  @!P0 BRA `(.L_x_122) ;  /* 0xfffffffc00f08947 */ /* 0x004fea000383ffff */
[----:B------:R-:W-:Y:S05]  /*9230*/  BRA `(.L_x_27) ;  /* 0xffffff8800147947 */ /* 0x000fea000383ffff */
.L_x_35:
[----:B-1----:R-:W-:Y:S07]  /*9240*/  MOV R0, UR9 ;  /* 0x0000000900007c02 */ /* 0x002fee0008000f00 */
.L_x_123:
[----:B-1----:R1:W2:Y:S02]  /*9250*/  SYNCS.PHASECHK.TRANS64.TRYWAIT P0, [R0+URZ+0x48], R3 ;  /* 0x00004803000075a7 */ /* 0x0022a400080011ff */
[----:B--2---:R-:W-:Y:S05]  /*9260*/  @!P0 NANOSLEEP.SYNCS 0x989680 ;  /* 0x009896800000895d */ /* 0x004fea0003900000 */
[----:B------:R-:W2:Y:S02]  /*9270*/  @!P0 SYNCS.PHASECHK.TRANS64 P0, [R0+URZ+0x48], R3 ;  /* 0x00004803000085a7 */ /* 0x000ea400080010ff */
[----:B--2---:R-:W-:Y:S05]  /*9280*/  @!P0 BRA `(.L_x_123) ;  /* 0xfffffffc00f08947 */ /* 0x004fea000383ffff */
[----:B------:R-:W-:Y:S05]  /*9290*/  BRA `(.L_x_34) ;  /* 0xffffff8800d47947 */ /* 0x000fea000383ffff */
.L_x_40:
[----:B-1----:R1:W2:Y:S02]  /*92a0*/  SYNCS.PHASECHK.TRANS64.TRYWAIT P0, [R3+URZ+0xc0], R0 ;  /* 0x0000c000030075a7 */ /* 0x0022a400080011ff */
[----:B--2---:R-:W-:Y:S05]  /*92b0*/  @!P0 NANOSLEEP.SYNCS 0x989680 ;  /* 0x009896800000895d */ /* 0x004fea0003900000 */
[----:B------:R-:W2:Y:S02]  /*92c0*/  @!P0 SYNCS.PHASECHK.TRANS64 P0, [R3+URZ+0xc0], R0 ;  /* 0x0000c000030085a7 */ /* 0x000ea400080010ff */
[----:B--2---:R-:W-:Y:S05]  /*92d0*/  @!P0 BRA `(.L_x_40) ;  /* 0xfffffffc00f08947 */ /* 0x004fea000383ffff */
[----:B------:R-:W-:Y:S05]  /*92e0*/  BRA `(.L_x_124) ;  /* 0xffffff8c00747947 */ /* 0x000fea000383ffff */
.L_x_44:
[----:B-1----:R-:W-:-:S07]  /*92f0*/  MOV R0, UR4 ;  /* 0x0000000400007c02 */ /* 0x002fce0008000f00 */
.L_x_125:
[----:B-1----:R1:W2:Y:S02]  /*9300*/  SYNCS.PHASECHK.TRANS64.TRYWAIT P0, [R0+URZ], R3 ;  /* 0x00000003000075a7 */ /* 0x0022a400080011ff */
[----:B--2---:R-:W-:Y:S05]  /*9310*/  @!P0 NANOSLEEP.SYNCS 0x989680 ;  /* 0x009896800000895d */ /* 0x004fea0003900000 */
[----:B------:R-:W2:Y:S02]  /*9320*/  @!P0 SYNCS.PHASECHK.TRANS64 P0, [R0+URZ], R3 ;  /* 0x00000003000085a7 */ /* 0x000ea400080010ff */
[----:B--2---:R-:W-:Y:S05]  /*9330*/  @!P0 BRA `(.L_x_125) ;  /* 0xfffffffc00f08947 */ /* 0x004fea000383ffff */
[----:B------:R-:W-:Y:S05]  /*9340*/  BRA `(.L_x_126) ;  /* 0xffffff9400187947 */ /* 0x000fea000383ffff */
.L_x_45:
[----:B------:R-:W-:-:S07]  /*9350*/  MOV R0, UR5 ;  /* 0x0000000500007c02 */ /* 0x000fce0008000f00 */
.L_x_127:
[----:B-1----:R1:W2:Y:S02]  /*9360*/  SYNCS.PHASECHK.TRANS64.TRYWAIT P0, [R0+URZ], R3 ;  /* 0x00000003000075a7 */ /* 0x0022a400080011ff */
[----:B--2---:R-:W-:Y:S05]  /*9370*/  @!P0 NANOSLEEP.SYNCS 0x989680 ;  /* 0x009896800000895d */ /* 0x004fea0003900000 */
[----:B------:R-:W2:Y:S02]  /*9380*/  @!P0 SYNCS.PHASECHK.TRANS64 P0, [R0+URZ], R3 ;  /* 0x00000003000085a7 */ /* 0x000ea400080010ff */
[----:B--2---:R-:W-:Y:S05]  /*9390*/  @!P0 BRA `(.L_x_127) ;  /* 0xfffffffc00f08947 */ /* 0x004fea000383ffff */
[----:B------:R-:W-:Y:S05]  /*93a0*/  BRA `(.L_x_128) ;  /* 0xffffff9400247947 */ /* 0x000fea000383ffff */
.L_x_46:
[----:B------:R-:W-:-:S07]  /*93b0*/  MOV R0, UR5 ;  /* 0x0000000500007c02 */ /* 0x000fce0008000f00 */
.L_x_129:
[----:B-1----:R1:W2:Y:S02]  /*93c0*/  SYNCS.PHASECHK.TRANS64.TRYWAIT P0, [R0+URZ], R3 ;  /* 0x00000003000075a7 */ /* 0x0022a400080011ff */
[----:B--2---:R-:W-:Y:S05]  /*93d0*/  @!P0 NANOSLEEP.SYNCS 0x989680 ;  /* 0x009896800000895d */ /* 0x004fea0003900000 */
[----:B------:R-:W2:Y:S02]  /*93e0*/  @!P0 SYNCS.PHASECHK.TRANS64 P0, [R0+URZ], R3 ;  /* 0x00000003000085a7 */ /* 0x000ea400080010ff */
[----:B--2---:R-:W-:Y:S05]  /*93f0*/  @!P0 BRA `(.L_x_129) ;  /* 0xfffffffc00f08947 */ /* 0x004fea000383ffff */
[----:B------:R-:W-:Y:S05]  /*9400*/  BRA `(.L_x_130) ;  /* 0xffffff9400307947 */ /* 0x000fea000383ffff */
.L_x_47:
[----:B------:R-:W-:-:S07]  /*9410*/  MOV R0, UR5 ;  /* 0x0000000500007c02 */ /* 0x000fce0008000f00 */
.L_x_131:
[----:B-1----:R1:W2:Y:S02]  /*9420*/  SYNCS.PHASECHK.TRANS64.TRYWAIT P0, [R0+URZ], R3 ;  /* 0x00000003000075a7 */ /* 0x0022a400080011ff */
[----:B--2---:R-:W-:Y:S05]  /*9430*/  @!P0 NANOSLEEP.SYNCS 0x989680 ;  /* 0x009896800000895d */ /* 0x004fea0003900000 */
[----:B------:R-:W2:Y:S02]  /*9440*/  @!P0 SYNCS.PHASECHK.TRANS64 P0, [R0+URZ], R3 ;  /* 0x00000003000085a7 */ /* 0x000ea400080010ff */
[----:B--2---:R-:W-:Y:S05]  /*9450*/  @!P0 BRA `(.L_x_131) ;  /* 0xfffffffc00f08947 */ /* 0x004fea000383ffff */
[----:B------:R-:W-:Y:S05]  /*9460*/  BRA `(.L_x_132) ;  /* 0xffffff94003c7947 */ /* 0x000fea000383ffff */
.L_x_48:
[----:B------:R-:W-:-:S07]  /*9470*/  MOV R0, UR5 ;  /* 0x0000000500007c02 */ /* 0x000fce0008000f00 */
.L_x_133:
[----:B-1----:R1:W2:Y:S02]  /*9480*/  SYNCS.PHASECHK.TRANS64.TRYWAIT P0, [R0+URZ], R3 ;  /* 0x00000003000075a7 */ /* 0x0022a400080011ff */
[----:B--2---:R-:W-:Y:S05]  /*9490*/  @!P0 NANOSLEEP.SYNCS 0x989680 ;  /* 0x009896800000895d */ /* 0x004fea0003900000 */
[----:B------:R-:W2:Y:S02]  /*94a0*/  @!P0 SYNCS.PHASECHK.TRANS64 P0, [R0+URZ], R3 ;  /* 0x00000003000085a7 */ /* 0x000ea400080010ff */
[----:B--2---:R-:W-:Y:S05]  /*94b0*/  @!P0 BRA `(.L_x_133) ;  /* 0xfffffffc00f08947 */ /* 0x004fea000383ffff */
[----:B------:R-:W-:Y:S05]  /*94c0*/  BRA `(.L_x_134) ;  /* 0xffffff9400487947 */ /* 0x000fea000383ffff */
.L_x_49:
[----:B------:R-:W-:-:S07]  /*94d0*/  MOV R0, UR5 ;  /* 0x0000000500007c02 */ /* 0x000fce0008000f00 */
.L_x_135:
[----:B-1----:R1:W2:Y:S02]  /*94e0*/  SYNCS.PHASECHK.TRANS64.TRYWAIT P0, [R0+URZ], R3 ;  /* 0x00000003000075a7 */ /* 0x0022a400080011ff */
[----:B--2---:R-:W-:Y:S05]  /*94f0*/  @!P0 NANOSLEEP.SYNCS 0x989680 ;  /* 0x009896800000895d */ /* 0x004fea0003900000 */
[----:B------:R-:W2:Y:S02]  /*9500*/  @!P0 SYNCS.PHASECHK.TRANS64 P0, [R0+URZ], R3 ;  /* 0x00000003000085a7 */ /* 0x000ea400080010ff */
[----:B--2---:R-:W-:Y:S05]  /*9510*/  @!P0 BRA `(.L_x_135) ;  /* 0xfffffffc00f08947 */ /* 0x004fea000383ffff */
[----:B------:R-:W-:Y:S05]  /*9520*/  BRA `(.L_x_136) ;  /* 0xffffff9400547947 */ /* 0x000fea000383ffff */
.L_x_50:
[----:B------:R-:W-:-:S07]  /*9530*/  MOV R0, UR5 ;  /* 0x0000000500007c02 */ /* 0x000fce0008000f00 */
.L_x_137:
[----:B-1----:R1:W2:Y:S02]  /*9540*/  SYNCS.PHASECHK.TRANS64.TRYWAIT P0, [R0+URZ], R3 ;  /* 0x00000003000075a7 */ /* 0x0022a400080011ff */
[----:B--2---:R-:W-:Y:S05]  /*9550*/  @!P0 NANOSLEEP.SYNCS 0x989680 ;  /* 0x009896800000895d */ /* 0x004fea0003900000 */
[----:B------:R-:W2:Y:S02]  /*9560*/  @!P0 SYNCS.PHASECHK.TRANS64 P0, [R0+URZ], R3 ;  /* 0x00000003000085a7 */ /* 0x000ea400080010ff */
[----:B--2---:R-:W-:Y:S05]  /*9570*/  @!P0 BRA `(.L_x_137) ;  /* 0xfffffffc00f08947 */ /* 0x004fea000383ffff */
[----:B------:R-:W-:Y:S05]  /*9580*/  BRA `(.L_x_138) ;  /* 0xffffff9400607947 */ /* 0x000fea000383ffff */
.L_x_51:
[----:B------:R-:W-:-:S07]  /*9590*/  MOV R0, UR5 ;  /* 0x0000000500007c02 */ /* 0x000fce0008000f00 */
.L_x_139:
[----:B-1----:R1:W2:Y:S02]  /*95a0*/  SYNCS.PHASECHK.TRANS64.TRYWAIT P0, [R0+URZ], R3 ;  /* 0x00000003000075a7 */ /* 0x0022a400080011ff */
[----:B--2---:R-:W-:Y:S05]  /*95b0*/  @!P0 NANOSLEEP.SYNCS 0x989680 ;  /* 0x009896800000895d */ /* 0x004fea0003900000 */
[----:B------:R-:W2:Y:S02]  /*95c0*/  @!P0 SYNCS.PHASECHK.TRANS64 P0, [R0+URZ], R3 ;  /* 0x00000003000085a7 */ /* 0x000ea400080010ff */
[----:B--2---:R-:W-:Y:S05]  /*95d0*/  @!P0 BRA `(.L_x_139) ;  /* 0xfffffffc00f08947 */ /* 0x004fea000383ffff */
[----:B------:R-:W-:Y:S05]  /*95e0*/  BRA `(.L_x_140) ;  /* 0xffffff94006c7947 */ /* 0x000fea000383ffff */
.L_x_54:
[----:B-1----:R1:W2:Y:S02]  /*95f0*/  SYNCS.PHASECHK.TRANS64.TRYWAIT P0, [R2+URZ+0x120], R5 ;  /* 0x00012005020075a7 */ /* 0x0022a400080011ff */
[----:B--2---:R-:W-:Y:S05]  /*9600*/  @!P0 NANOSLEEP.SYNCS 0x989680 ;  /* 0x009896800000895d */ /* 0x004fea0003900000 */
[----:B------:R-:W2:Y:S02]  /*9610*/  @!P0 SYNCS.PHASECHK.TRANS64 P0, [R2+URZ+0x120], R5 ;  /* 0x00012005020085a7 */ /* 0x000ea400080010ff */
[----:B--2---:R-:W-:Y:S05]  /*9620*/  @!P0 BRA `(.L_x_54) ;  /* 0xfffffffc00f08947 */ /* 0x004fea000383ffff */
[----:B------:R-:W-:Y:S05]  /*9630*/  BRA `(.L_x_141) ;  /* 0xffffff9400c87947 */ /* 0x000fea000383ffff */
.L_x_55:
[----:B------:R-:W-:-:S07]  /*9640*/  MOV R2, UR4 ;  /* 0x0000000400027c02 */ /* 0x000fce0008000f00 */
.L_x_142:
[----:B-1----:R1:W2:Y:S02]  /*9650*/  SYNCS.PHASECHK.TRANS64.TRYWAIT P0, [R2+URZ+0xd0], R5 ;  /* 0x0000d005020075a7 */ /* 0x0022a400080011ff */
[----:B--2---:R-:W-:Y:S05]  /*9660*/  @!P0 NANOSLEEP.SYNCS 0x989680 ;  /* 0x009896800000895d */ /* 0x004fea0003900000 */
[----:B------:R-:W2:Y:S02]  /*9670*/  @!P0 SYNCS.PHASECHK.TRANS64 P0, [R2+URZ+0xd0], R5 ;  /* 0x0000d005020085a7 */ /* 0x000ea400080010ff */
[----:B--2---:R-:W-:Y:S05]  /*9680*/  @!P0 BRA `(.L_x_142) ;  /* 0xfffffffc00f08947 */ /* 0x004fea000383ffff */
[----:B------:R-:W-:Y:S05]  /*9690*/  BRA `(.L_x_143) ;  /* 0xffffff9400d87947 */ /* 0x000fea000383ffff */
.L_x_56:
[----:B-1----:R1:W2:Y:S02]  /*96a0*/  SYNCS.PHASECHK.TRANS64.TRYWAIT P1, [R2+URZ+0xc0], R5 ;  /* 0x0000c005020075a7 */ /* 0x0022a400080211ff */
[----:B--2---:R-:W-:Y:S05]  /*96b0*/  @!P1 NANOSLEEP.SYNCS 0x989680 ;  /* 0x009896800000995d */ /* 0x004fea0003900000 */
[----:B------:R-:W2:Y:S02]  /*96c0*/  @!P1 SYNCS.PHASECHK.TRANS64 P1, [R2+URZ+0xc0], R5 ;  /* 0x0000c005020095a7 */ /* 0x000ea400080210ff */
[----:B--2---:R-:W-:Y:S05]  /*96d0*/  @!P1 BRA `(.L_x_56) ;  /* 0xfffffffc00f09947 */ /* 0x004fea000383ffff */
[----:B------:R-:W-:Y:S05]  /*96e0*/  BRA `(.L_x_144) ;  /* 0xffffff9800087947 */ /* 0x000fea000383ffff */
.L_x_59:
[----:B------:R-:W-:-:S07]  /*96f0*/  MOV R0, UR4 ;  /* 0x0000000400007c02 */ /* 0x000fce0008000f00 */
.L_x_145:
[----:B-1----:R1:W2:Y:S02]  /*9700*/  SYNCS.PHASECHK.TRANS64.TRYWAIT P0, [R0+URZ+0xd0], R3 ;  /* 0x0000d003000075a7 */ /* 0x0022a400080011ff */
[----:B--2---:R-:W-:Y:S05]  /*9710*/  @!P0 NANOSLEEP.SYNCS 0x989680 ;  /* 0x009896800000895d */ /* 0x004fea0003900000 */
[----:B------:R-:W2:Y:S02]  /*9720*/  @!P0 SYNCS.PHASECHK.TRANS64 P0, [R0+URZ+0xd0], R3 ;  /* 0x0000d003000085a7 */ /* 0x000ea400080010ff */
[----:B--2---:R-:W-:Y:S05]  /*9730*/  @!P0 BRA `(.L_x_145) ;  /* 0xfffffffc00f08947 */ /* 0x004fea000383ffff */
[----:B------:R-:W-:Y:S05]  /*9740*/  BRA `(.L_x_58) ;  /* 0xffffff98005c7947 */ /* 0x000fea000383ffff */
.L_x_66:
[----:B-1----:R1:W2:Y:S02]  /*9750*/  SYNCS.PHASECHK.TRANS64.TRYWAIT P1, [R0+URZ+0xc0], R5 ;  /* 0x0000c005000075a7 */ /* 0x0022a400080211ff */
[----:B--2---:R-:W-:Y:S05]  /*9760*/  @!P1 NANOSLEEP.SYNCS 0x989680 ;  /* 0x009896800000995d */ /* 0x004fea0003900000 */
[----:B------:R-:W2:Y:S02]  /*9770*/  @!P1 SYNCS.PHASECHK.TRANS64 P1, [R0+URZ+0xc0], R5 ;  /* 0x0000c005000095a7 */ /* 0x000ea400080210ff */
[----:B--2---:R-:W-:Y:S05]  /*9780*/  @!P1 BRA `(.L_x_66) ;  /* 0xfffffffc00f09947 */ /* 0x004fea000383ffff */
[----:B------:R-:W-:Y:S05]  /*9790*/  BRA `(.L_x_146) ;  /* 0xffffff9c00c07947 */ /* 0x000fea000383ffff */
.L_x_67:
[----:B------:R-:W-:-:S07]  /*97a0*/  MOV R3, UR23 ;  /* 0x0000001700037c02 */ /* 0x000fce0008000f00 */
.L_x_147:
[----:B-1----:R1:W2:Y:S02]  /*97b0*/  SYNCS.PHASECHK.TRANS64.TRYWAIT P0, [R3+URZ+0x100], R0 ;  /* 0x00010000030075a7 */ /* 0x0022a400080011ff */
[----:B--2---:R-:W-:Y:S05]  /*97c0*/  @!P0 NANOSLEEP.SYNCS 0x989680 ;  /* 0x009896800000895d */ /* 0x004fea0003900000 */
[----:B------:R-:W2:Y:S02]  /*97d0*/  @!P0 SYNCS.PHASECHK.TRANS64 P0, [R3+URZ+0x100], R0 ;  /* 0x00010000030085a7 */ /* 0x000ea400080010ff */
[----:B--2---:R-:W-:Y:S05]  /*97e0*/  @!P0 BRA `(.L_x_147) ;  /* 0xfffffffc00f08947 */ /* 0x004fea000383ffff */
[----:B------:R-:W-:Y:S05]  /*97f0*/  BRA `(.L_x_148) ;  /* 0xffffffa000087947 */ /* 0x000fea000383ffff */
.L_x_70:
[----:B------:R-:W-:Y:S07]  /*9800*/  MOV R0, UR7 ;  /* 0x0000000700007c02 */ /* 0x000fee0008000f00 */
.L_x_149:
[----:B-1----:R1:W2:Y:S02]  /*9810*/  SYNCS.PHASECHK.TRANS64.TRYWAIT P0, [R0+URZ], R3 ;  /* 0x00000003000075a7 */ /* 0x0022a400080011ff */
[----:B--2---:R-:W-:Y:S05]  /*9820*/  @!P0 NANOSLEEP.SYNCS 0x989680 ;  /* 0x009896800000895d */ /* 0x004fea0003900000 */
[----:B------:R-:W2:Y:S02]  /*9830*/  @!P0 SYNCS.PHASECHK.TRANS64 P0, [R0+URZ], R3 ;  /* 0x00000003000085a7 */ /* 0x000ea400080010ff */
[----:B--2---:R-:W-:Y:S05]  /*9840*/  @!P0 BRA `(.L_x_149) ;  /* 0xfffffffc00f08947 */ /* 0x004fea000383ffff */
[----:B------:R-:W-:Y:S05]  /*9850*/  BRA `(.L_x_69) ;  /* 0xffffffa000247947 */ /* 0x000fea000383ffff */
.L_x_73:
[----:B------:R-:W-:-:S07]  /*9860*/  MOV R0, UR4 ;  /* 0x0000000400007c02 */ /* 0x000fce0008000f00 */
.L_x_150:
[----:B--2---:R2:W3:Y:S02]  /*9870*/  SYNCS.PHASECHK.TRANS64.TRYWAIT P0, [R0+URZ], R3 ;  /* 0x00000003000075a7 */ /* 0x0044e400080011ff */
[----:B---3--:R-:W-:Y:S05]  /*9880*/  @!P0 NANOSLEEP.SYNCS 0x989680 ;  /* 0x009896800000895d */ /* 0x008fea0003900000 */
[----:B------:R-:W3:Y:S02]  /*9890*/  @!P0 SYNCS.PHASECHK.TRANS64 P0, [R0+URZ], R3 ;  /* 0x00000003000085a7 */ /* 0x000ee400080010ff */
[----:B---3--:R-:W-:Y:S05]  /*98a0*/  @!P0 BRA `(.L_x_150) ;  /* 0xfffffffc00f08947 */ /* 0x008fea000383ffff */
[----:B------:R-:W-:Y:S05]  /*98b0*/  BRA `(.L_x_151) ;  /* 0xffffffa000dc7947 */ /* 0x000fea000383ffff */
.L_x_74:
[----:B------:R-:W-:-:S07]  /*98c0*/  MOV R0, UR5 ;  /* 0x0000000500007c02 */ /* 0x000fce0008000f00 */
.L_x_152:
[----:B-1----:R1:W2:Y:S02]  /*98d0*/  SYNCS.PHASECHK.TRANS64.TRYWAIT P0, [R0+URZ], R3 ;  /* 0x00000003000075a7 */ /* 0x0022a400080011ff */
[----:B--2---:R-:W-:Y:S05]  /*98e0*/  @!P0 NANOSLEEP.SYNCS 0x989680 ;  /* 0x009896800000895d */ /* 0x004fea0003900000 */
[----:B------:R-:W2:Y:S02]  /*98f0*/  @!P0 SYNCS.PHASECHK.TRANS64 P0, [R0+URZ], R3 ;  /* 0x00000003000085a7 */ /* 0x000ea400080010ff */
[----:B--2---:R-:W-:Y:S05]  /*9900*/  @!P0 BRA `(.L_x_152) ;  /* 0xfffffffc00f08947 */ /* 0x004fea000383ffff */
[----:B------:R-:W-:Y:S05]  /*9910*/  BRA `(.L_x_153) ;  /* 0xffffffa000e87947 */ /* 0x000fea000383ffff */
.L_x_75:
[----:B------:R-:W-:-:S07]  /*9920*/  MOV R0, UR5 ;  /* 0x0000000500007c02 */ /* 0x000fce0008000f00 */
.L_x_154:
[----:B-1----:R1:W2:Y:S02]  /*9930*/  SYNCS.PHASECHK.TRANS64.TRYWAIT P0, [R0+URZ], R3 ;  /* 0x00000003000075a7 */ /* 0x0022a400080011ff */
[----:B--2---:R-:W-:Y:S05]  /*9940*/  @!P0 NANOSLEEP.SYNCS 0x989680 ;  /* 0x009896800000895d */ /* 0x004fea0003900000 */
[----:B------:R-:W2:Y:S02]  /*9950*/  @!P0 SYNCS.PHASECHK.TRANS64 P0, [R0+URZ], R3 ;  /* 0x00000003000085a7 */ /* 0x000ea400080010ff */
[----:B--2---:R-:W-:Y:S05]  /*9960*/  @!P0 BRA `(.L_x_154) ;  /* 0xfffffffc00f08947 */ /* 0x004fea000383ffff */
[----:B------:R-:W-:Y:S05]  /*9970*/  BRA `(.L_x_155) ;  /* 0xffffffa000f47947 */ /* 0x000fea000383ffff */
.L_x_76:
[----:B------:R-:W-:-:S07]  /*9980*/  MOV R0, UR4 ;  /* 0x0000000400007c02 */ /* 0x000fce0008000f00 */
.L_x_156:
[----:B-1----:R1:W2:Y:S02]  /*9990*/  SYNCS.PHASECHK.TRANS64.TRYWAIT P0, [R0+URZ], R3 ;  /* 0x00000003000075a7 */ /* 0x0022a400080011ff */
[----:B--2---:R-:W-:Y:S05]  /*99a0*/  @!P0 NANOSLEEP.SYNCS 0x989680 ;  /* 0x009896800000895d */ /* 0x004fea0003900000 */
[----:B------:R-:W2:Y:S02]  /*99b0*/  @!P0 SYNCS.PHASECHK.TRANS64 P0, [R0+URZ], R3 ;  /* 0x00000003000085a7 */ /* 0x000ea400080010ff */
[----:B--2---:R-:W-:Y:S05]  /*99c0*/  @!P0 BRA `(.L_x_156) ;  /* 0xfffffffc00f08947 */ /* 0x004fea000383ffff */
[----:B------:R-:W-:Y:S05]  /*99d0*/  BRA `(.L_x_157) ;  /* 0xffffffa400007947 */ /* 0x000fea000383ffff */
.L_x_81:
[----:B--2---:R2:W3:Y:S02]  /*99e0*/  SYNCS.PHASECHK.TRANS64.TRYWAIT P0, [R3+URZ+0xc0], R0 ;  /* 0x0000c000030075a7 */ /* 0x0044e400080011ff */
[----:B---3--:R-:W-:Y:S05]  /*99f0*/  @!P0 NANOSLEEP.SYNCS 0x989680 ;  /* 0x009896800000895d */ /* 0x008fea0003900000 */
[----:B------:R-:W3:Y:S02]  /*9a00*/  @!P0 SYNCS.PHASECHK.TRANS64 P0, [R3+URZ+0xc0], R0 ;  /* 0x0000c000030085a7 */ /* 0x000ee400080010ff */
[----:B---3--:R-:W-:Y:S05]  /*9a10*/  @!P0 BRA `(.L_x_81) ;  /* 0xfffffffc00f08947 */ /* 0x008fea000383ffff */
[----:B------:R-:W-:Y:S05]  /*9a20*/  BRA `(.L_x_158) ;  /* 0xffffffa800247947 */ /* 0x000fea000383ffff */
.L_x_84:
[----:B------:R-:W-:Y:S07]  /*9a30*/  MOV R0, UR6 ;  /* 0x0000000600007c02 */ /* 0x000fee0008000f00 */
.L_x_159:
[----:B--2---:R2:W3:Y:S02]  /*9a40*/  SYNCS.PHASECHK.TRANS64.TRYWAIT P1, [R0+URZ+0xb8], R3 ;  /* 0x0000b803000075a7 */ /* 0x0044e400080211ff */
[----:B---3--:R-:W-:Y:S05]  /*9a50*/  @!P1 NANOSLEEP.SYNCS 0x989680 ;  /* 0x009896800000995d */ /* 0x008fea0003900000 */
[----:B------:R-:W3:Y:S02]  /*9a60*/  @!P1 SYNCS.PHASECHK.TRANS64 P1, [R0+URZ+0xb8], R3 ;  /* 0x0000b803000095a7 */ /* 0x000ee400080210ff */
[----:B---3--:R-:W-:Y:S05]  /*9a70*/  @!P1 BRA `(.L_x_159) ;  /* 0xfffffffc00f09947 */ /* 0x008fea000383ffff */
[----:B------:R-:W-:Y:S05]  /*9a80*/  BRA `(.L_x_83) ;  /* 0xffffffac00947947 */ /* 0x000fea000383ffff */
.L_x_87:
[----:B------:R-:W-:Y:S07]  /*9a90*/  MOV R3, UR7 ;  /* 0x0000000700037c02 */ /* 0x000fee0008000f00 */
.L_x_160:
[----:B--2---:R2:W3:Y:S02]  /*9aa0*/  SYNCS.PHASECHK.TRANS64.TRYWAIT P2, [R3+URZ+0xa0], R0 ;  /* 0x0000a000030075a7 */ /* 0x0044e400080411ff */
[----:B---3--:R-:W-:Y:S05]  /*9ab0*/  @!P2 NANOSLEEP.SYNCS 0x989680 ;  /* 0x009896800000a95d */ /* 0x008fea0003900000 */
[----:B------:R-:W3:Y:S02]  /*9ac0*/  @!P2 SYNCS.PHASECHK.TRANS64 P2, [R3+URZ+0xa0], R0 ;  /* 0x0000a0000300a5a7 */ /* 0x000ee400080410ff */
[----:B---3--:R-:W-:Y:S05]  /*9ad0*/  @!P2 BRA `(.L_x_160) ;  /* 0xfffffffc00f0a947 */ /* 0x008fea000383ffff */
[----:B------:R-:W-:Y:S05]  /*9ae0*/  BRA `(.L_x_161) ;  /* 0xffffffac00f07947 */ /* 0x000fea000383ffff */
.L_x_89:
[----:B------:R-:W-:-:S07]  /*9af0*/  MOV R0, UR4 ;  /* 0x0000000400007c02 */ /* 0x000fce0008000f00 */
.L_x_162:
[----:B---3--:R3:W4:Y:S02]  /*9b00*/  SYNCS.PHASECHK.TRANS64.TRYWAIT P0, [R0+URZ], R3 ;  /* 0x00000003000075a7 */ /* 0x00872400080011ff */
[----:B----4-:R-:W-:Y:S05]  /*9b10*/  @!P0 NANOSLEEP.SYNCS 0x989680 ;  /* 0x009896800000895d */ /* 0x010fea0003900000 */
[----:B------:R-:W4:Y:S02]  /*9b20*/  @!P0 SYNCS.PHASECHK.TRANS64 P0, [R0+URZ], R3 ;  /* 0x00000003000085a7 */ /* 0x000f2400080010ff */
[----:B----4-:R-:W-:Y:S05]  /*9b30*/  @!P0 BRA `(.L_x_162) ;  /* 0xfffffffc00f08947 */ /* 0x010fea000383ffff */
[----:B------:R-:W-:Y:S05]  /*9b40*/  BRA `(.L_x_163) ;  /* 0xffffffb400007947 */ /* 0x000fea000383ffff */
.L_x_91:
[----:B------:R-:W-:Y:S07]  /*9b50*/  MOV R0, UR4 ;  /* 0x0000000400007c02 */ /* 0x000fee0008000f00 */
.L_x_164:
[----:B-1----:R1:W2:Y:S02]  /*9b60*/  SYNCS.PHASECHK.TRANS64.TRYWAIT P0, [R0+URZ+0xc0], R3 ;  /* 0x0000c003000075a7 */ /* 0x0022a400080011ff */
[----:B--2---:R-:W-:Y:S05]  /*9b70*/  @!P0 NANOSLEEP.SYNCS 0x989680 ;  /* 0x009896800000895d */ /* 0x004fea0003900000 */
[----:B------:R-:W2:Y:S02]  /*9b80*/  @!P0 SYNCS.PHASECHK.TRANS64 P0, [R0+URZ+0xc0], R3 ;  /* 0x0000c003000085a7 */ /* 0x000ea400080010ff */
[----:B--2---:R-:W-:Y:S05]  /*9b90*/  @!P0 BRA `(.L_x_164) ;  /* 0xfffffffc00f08947 */ /* 0x004fea000383ffff */
[----:B------:R-:W-:Y:S05]  /*9ba0*/  BRA `(.L_x_165) ;  /* 0xffffffb4009c7947 */ /* 0x000fea000383ffff */
.L_x_101:
[----:B-1----:R1:W2:Y:S02]  /*9bb0*/  SYNCS.PHASECHK.TRANS64.TRYWAIT P1, [R0+URZ+0x90], R3 ;  /* 0x00009003000075a7 */ /* 0x0022a400080211ff */
[----:B--2---:R-:W-:Y:S05]  /*9bc0*/  @!P1 NANOSLEEP.SYNCS 0x989680 ;  /* 0x009896800000995d */ /* 0x004fea0003900000 */
[----:B------:R-:W2:Y:S02]  /*9bd0*/  @!P1 SYNCS.PHASECHK.TRANS64 P1, [R0+URZ+0x90], R3 ;  /* 0x00009003000095a7 */ /* 0x000ea400080210ff */
[----:B--2---:R-:W-:Y:S05]  /*9be0*/  @!P1 BRA `(.L_x_101) ;  /* 0xfffffffc00f09947 */ /* 0x004fea000383ffff */
[----:B------:R-:W-:Y:S05]  /*9bf0*/  BRA `(.L_x_100) ;  /* 0xffffffc4006c7947 */ /* 0x000fea000383ffff */
.L_x_103:
[----:B-1----:R1:W2:Y:S02]  /*9c00*/  SYNCS.PHASECHK.TRANS64.TRYWAIT P1, [R4+URZ+0xe0], R9 ;  /* 0x0000e009040075a7 */ /* 0x0022a400080211ff */
[----:B--2---:R-:W-:Y:S05]  /*9c10*/  @!P1 NANOSLEEP.SYNCS 0x989680 ;  /* 0x009896800000995d */ /* 0x004fea0003900000 */
[----:B------:R-:W2:Y:S02]  /*9c20*/  @!P1 SYNCS.PHASECHK.TRANS64 P1, [R4+URZ+0xe0], R9 ;  /* 0x0000e009040095a7 */ /* 0x000ea400080210ff */
[----:B--2---:R-:W-:Y:S05]  /*9c30*/  @!P1 BRA `(.L_x_103) ;  /* 0xfffffffc00f09947 */ /* 0x004fea000383ffff */
[----:B------:R-:W-:Y:S05]  /*9c40*/  BRA `(.L_x_102) ;  /* 0xffffffc8005c7947 */ /* 0x000fea000383ffff */
        .weak           $__internal_0_$__cuda_sm10x_tcgen05_guardrail_trap_col_being_dealloced_not_returned_by_alloc
        .type           $__internal_0_$__cuda_sm10x_tcgen05_guardrail_trap_col_being_dealloced_not_returned_by_alloc,@function
        .size           $__internal_0_$__cuda_sm10x_tcgen05_guardrail_trap_col_being_dealloced_not_returned_by_alloc,($__internal_1_$__cuda_sm10x_tcgen05_guardrail_trap_phase_invalid_during_alloc - $__internal_0_$__cuda_sm10x_tcgen05_guardrail_trap_col_being_dealloced_not_returned_by_alloc)
$__internal_0_$__cuda_sm10x_tcgen05_guardrail_trap_col_being_dealloced_not_returned_by_alloc:
[----:B------:R-:W-:Y:S05]  /*9c50*/  BPT.TRAP 0x1 ;  /* 0x000000040000795c */ /* 0x000fea0000300000 */
[----:B------:R-:W-:-:S04]  /*9c60*/  HFMA2 R3, -RZ, RZ, 0, 0 ;  /* 0x00000000ff037431 */ /* 0x000fc800000001ff */
[----:B------:R-:W-:Y:S05]  /*9c70*/  RET.REL.NODEC R2 `(_ZN7cutlass13device_kernelINS_4gemm6kernel13GemmUniversalIN4cute5tupleIJiiiiEEENS1_10collective13CollectiveMmaINS1_35MainloopSm100TmaUmmaWarpSpecializedILi9ELi2ELi4ENS5_IJNS4_1CILi2EEENSA_ILi1EEESC_EEEEENS5_IJNSA_ILi64EEENSA_ILi224EEENSA_ILi32EEEEEENS_10bfloat16_tENS5_IJlSC_lEEESJ_SK_NS4_8TiledMMAINS4_8MMA_AtomIJNS4_20SM100_MMA_F16BF16_SSISJ_SJ_fLi64ELi224ELNS4_4UMMA5MajorE0ELSP_0ELNSO_7ScaleInE0ELSQ_0EEEEEENS4_6LayoutINS5_IJSC_SC_SC_EEENS5_IJNSA_ILi0EEESV_SV_EEEEENS5_IJNS4_10UnderscoreESY_SY_EEEEENS4_13SM90_TMA_LOADENS4_14ComposedLayoutINS4_7SwizzleILi2ELi4ELi3EEENS4_18smem_ptr_flag_bitsILi16EEENST_INS5_IJNSA_ILi8EEESH_EEENS5_IJSH_SC_EEEEEEEvNS4_8identityENS4_23SM90_TMA_LOAD_MULTICASTES1B_vS1C_EENS_8epilogue10collective18CollectiveEpilogueINS1F_23Sm100TmaWarpSpecializedILi2ELi1ELi112ELb1ELb0EEEJSI_NS5_IJNST_ISF_SC_EENST_ISG_SC_EEEEESJ_SK_SJ_SK_NS1F_6fusion15FusionCallbacksIS1J_NS1N_17LinearCombinationISJ_fSJ_fLNS_15FloatRoundStyleE2EEESI_S1M_JEEENS4_5SM1004TMEM4LOAD26SM100_TMEM_LOAD_16dp256b4xES11_S1B_NS4_17SM75_U32x4_LDSM_NENS4_14SM90_TMA_STOREES1B_NS4_17SM90_U32x4_STSM_NENS4_39AutoVectorizingCopyWithAssumedAlignmentILi128EEEEEEvvEEEEvNT_6ParamsE) ;  /* 0xffffff6002e07950 */ /* 0x000fea0003c3ffff */
        .weak           $__internal_1_$__cuda_sm10x_tcgen05_guardrail_trap_phase_invalid_during_alloc
        .type           $__internal_1_$__cuda_sm10x_tcgen05_guardrail_trap_phase_invalid_during_alloc,@function
        .size           $__internal_1_$__cuda_sm10x_tcgen05_guardrail_trap_phase_invalid_during_alloc,($__internal_2_$__cuda_sm10x_tcgen05_guardrail_trap_unallocated_columns_being_dealloced - $__internal_1_$__cuda_sm10x_tcgen05_guardrail_trap_phase_invalid_during_alloc)
$__internal_1_$__cuda_sm10x_tcgen05_guardrail_trap_phase_invalid_during_alloc:
[----:B------:R-:W-:Y:S05]  /*9c80*/  BPT.TRAP 0x1 ;  /* 0x000000040000795c */ /* 0x000fea0000300000 */
[----:B------:R-:W-:-:S04]  /*9c90*/  MOV R5, 0x0 ;  /* 0x0000000000057802 */ /* 0x000fc80000000f00 */
[----:B------:R-:W-:Y:S05]  /*9ca0*/  RET.REL.NODEC R4 `(_ZN7cutlass13device_kernelINS_4gemm6kernel13GemmUniversalIN4cute5tupleIJiiiiEEENS1_10collective13CollectiveMmaINS1_35MainloopSm100TmaUmmaWarpSpecializedILi9ELi2ELi4ENS5_IJNS4_1CILi2EEENSA_ILi1EEESC_EEEEENS5_IJNSA_ILi64EEENSA_ILi224EEENSA_ILi32EEEEEENS_10bfloat16_tENS5_IJlSC_lEEESJ_SK_NS4_8TiledMMAINS4_8MMA_AtomIJNS4_20SM100_MMA_F16BF16_SSISJ_SJ_fLi64ELi224ELNS4_4UMMA5MajorE0ELSP_0ELNSO_7ScaleInE0ELSQ_0EEEEEENS4_6LayoutINS5_IJSC_SC_SC_EEENS5_IJNSA_ILi0EEESV_SV_EEEEENS5_IJNS4_10UnderscoreESY_SY_EEEEENS4_13SM90_TMA_LOADENS4_14ComposedLayoutINS4_7SwizzleILi2ELi4ELi3EEENS4_18smem_ptr_flag_bitsILi16EEENST_INS5_IJNSA_ILi8EEESH_EEENS5_IJSH_SC_EEEEEEEvNS4_8identityENS4_23SM90_TMA_LOAD_MULTICASTES1B_vS1C_EENS_8epilogue10collective18CollectiveEpilogueINS1F_23Sm100TmaWarpSpecializedILi2ELi1ELi112ELb1ELb0EEEJSI_NS5_IJNST_ISF_SC_EENST_ISG_SC_EEEEESJ_SK_SJ_SK_NS1F_6fusion15FusionCallbacksIS1J_NS1N_17LinearCombinationISJ_fSJ_fLNS_15FloatRoundStyleE2EEESI_S1M_JEEENS4_5SM1004TMEM4LOAD26SM100_TMEM_LOAD_16dp256b4xES11_S1B_NS4_17SM75_U32x4_LDSM_NENS4_14SM90_TMA_STOREES1B_NS4_17SM90_U32x4_STSM_NENS4_39AutoVectorizingCopyWithAssumedAlignmentILi128EEEEEEvvEEEEvNT_6ParamsE) ;  /* 0xffffff6004d47950 */ /* 0x000fea0003c3ffff */
        .weak           $__internal_2_$__cuda_sm10x_tcgen05_guardrail_trap_unallocated_columns_being_dealloced
        .type           $__internal_2_$__cuda_sm10x_tcgen05_guardrail_trap_unallocated_columns_being_dealloced,@function
        .size           $__internal_2_$__cuda_sm10x_tcgen05_guardrail_trap_unallocated_columns_being_dealloced,(.L_x_167 - $__internal_2_$__cuda_sm10x_tcgen05_guardrail_trap_unallocated_columns_being_dealloced)
$__internal_2_$__cuda_sm10x_tcgen05_guardrail_trap_unallocated_columns_being_dealloced:
[----:B------:R-:W-:Y:S05]  /*9cb0*/  BPT.TRAP 0x1 ;  /* 0x000000040000795c */ /* 0x000fea0000300000 */
[----:B------:R-:W-:-:S04]  /*9cc0*/  HFMA2 R3, -RZ, RZ, 0, 0 ;  /* 0x00000000ff037431 */ /* 0x000fc800000001ff */
[----:B------:R-:W-:Y:S05]  /*9cd0*/  RET.REL.NODEC R2 `(_ZN7cutlass13device_kernelINS_4gemm6kernel13GemmUniversalIN4cute5tupleIJiiiiEEENS1_10collective13CollectiveMmaINS1_35MainloopSm100TmaUmmaWarpSpecializedILi9ELi2ELi4ENS5_IJNS4_1CILi2EEENSA_ILi1EEESC_EEEEENS5_IJNSA_ILi64EEENSA_ILi224EEENSA_ILi32EEEEEENS_10bfloat16_tENS5_IJlSC_lEEESJ_SK_NS4_8TiledMMAINS4_8MMA_AtomIJNS4_20SM100_MMA_F16BF16_SSISJ_SJ_fLi64ELi224ELNS4_4UMMA5MajorE0ELSP_0ELNSO_7ScaleInE0ELSQ_0EEEEEENS4_6LayoutINS5_IJSC_SC_SC_EEENS5_IJNSA_ILi0EEESV_SV_EEEEENS5_IJNS4_10UnderscoreESY_SY_EEEEENS4_13SM90_TMA_LOADENS4_14ComposedLayoutINS4_7SwizzleILi2ELi4ELi3EEENS4_18smem_ptr_flag_bitsILi16EEENST_INS5_IJNSA_ILi8EEESH_EEENS5_IJSH_SC_EEEEEEEvNS4_8identityENS4_23SM90_TMA_LOAD_MULTICASTES1B_vS1C_EENS_8epilogue10collective18CollectiveEpilogueINS1F_23Sm100TmaWarpSpecializedILi2ELi1ELi112ELb1ELb0EEEJSI_NS5_IJNST_ISF_SC_EENST_ISG_SC_EEEEESJ_SK_SJ_SK_NS1F_6fusion15FusionCallbacksIS1J_NS1N_17LinearCombinationISJ_fSJ_fLNS_15FloatRoundStyleE2EEESI_S1M_JEEENS4_5SM1004TMEM4LOAD26SM100_TMEM_LOAD_16dp256b4xES11_S1B_NS4_17SM75_U32x4_LDSM_NENS4_14SM90_TMA_STOREES1B_NS4_17SM90_U32x4_STSM_NENS4_39AutoVectorizingCopyWithAssumedAlignmentILi128EEEEEEvvEEEEvNT_6ParamsE) ;  /* 0xffffff6002c87950 */ /* 0x000fea0003c3ffff */
.L_x_166:
[----:B------:R-:W-:-:S00]  /*9ce0*/  BRA `(.L_x_166) ;  /* 0xfffffffc00fc7947 */ /* 0x000fc0000383ffff */
[----:B------:R-:W-:-:S00]  /*9cf0*/  NOP ;  /* 0x0000000000007918 */ /* 0x000fc00000000000 */
        /* <DEDUP_REMOVED lines=8> */
.L_x_167:


//--------------------- .nv.global.init           --------------------------
	.section	.nv.global.init,"aw",@progbits
.nv.global.init:
	.type		$str$27,@object
	.size		$str$27,($str$28 - $str$27)
$str$27:
        /*0000*/ 	.byte	0x28, 0x61, 0x64, 0x64, 0x72, 0x65, 0x73, 0x73, 0x20, 0x26, 0x20, 0x6d, 0x61, 0x73, 0x6b, 0x29
        /*0010*/ 	.byte	0x20, 0x3d, 0x3d, 0x20, 0x30, 0x00
	.type		$str$28,@object
	.size		$str$28,($str$26 - $str$28)
$str$28:
        /*0016*/ 	.byte	0x2f, 0x74, 0x6d, 0x70, 0x2f, 0x63, 0x75, 0x74, 0x6c, 0x61, 0x73, 0x73, 0x5f, 0x73, 0x77, 0x65
        /*0026*/ 	.byte	0x65, 0x70, 0x5f, 0x73, 0x72, 0x63, 0x2f, 0x69, 0x6e, 0x63, 0x6c, 0x75, 0x64, 0x65, 0x2f, 0x63
        /*0036*/ 	.byte	0x75, 0x74, 0x65, 0x2f, 0x70, 0x6f, 0x69, 0x6e, 0x74, 0x65, 0x72, 0x5f, 0x66, 0x6c, 0x61, 0x67
        /*0046*/ 	.byte	0x67, 0x65, 0x64, 0x2e, 0x68, 0x70, 0x70, 0x00
	.type		$str$26,@object
	.size		$str$26,($str$25 - $str$26)
$str$26:
        /*004e*/ 	.byte	0x2f, 0x74, 0x6d, 0x70, 0x2f, 0x63, 0x75, 0x74, 0x6c, 0x61, 0x73, 0x73, 0x5f, 0x73, 0x77, 0x65
        /*005e*/ 	.byte	0x65, 0x70, 0x5f, 0x73, 0x72, 0x63, 0x2f, 0x69, 0x6e, 0x63, 0x6c, 0x75, 0x64, 0x65, 0x2f, 0x63
        /*006e*/ 	.byte	0x75, 0x74, 0x65, 0x2f, 0x61, 0x74, 0x6f, 0x6d, 0x2f, 0x63, 0x6f, 0x70, 0x79, 0x5f, 0x74, 0x72
        /*007e*/ 	.byte	0x61, 0x69, 0x74, 0x73, 0x5f, 0x73, 0x6d, 0x31, 0x30, 0x30, 0x2e, 0x68, 0x70, 0x70, 0x00
	.type		$str$25,@object
	.size		$str$25,(__unnamed_1 - $str$25)
$str$25:
        /*008d*/ 	.byte	0x28, 0x28, 0x75, 0x69, 0x6e, 0x74, 0x33, 0x32, 0x5f, 0x74, 0x28, 0x74, 0x68, 0x72, 0x65, 0x61
        /*009d*/ 	.byte	0x64, 0x49, 0x64, 0x78, 0x2e, 0x78, 0x29, 0x20, 0x2f, 0x20, 0x33, 0x32, 0x29, 0x20, 0x25, 0x20
        /*00ad*/ 	.byte	0x34, 0x29, 0x20, 0x3d, 0x3d, 0x20, 0x28, 0x28, 0x28, 0x74, 0x6d, 0x65, 0x6d, 0x5f, 0x61, 0x64
        /*00bd*/ 	.byte	0x64, 0x72, 0x20, 0x3e, 0x3e, 0x20, 0x31, 0x36, 0x29, 0x20, 0x2f, 0x20, 0x33, 0x32, 0x29, 0x20
        /*00cd*/ 	.byte	0x25, 0x20, 0x34, 0x29, 0x00
	.type		__unnamed_1,@object
	.size		__unnamed_1,(__unnamed_2 - __unnamed_1)
__unnamed_1:
        /*00d2*/ 	.byte	0x61, 0x75, 0x74, 0x6f, 0x20, 0x63, 0x75, 0x74, 0x65, 0x3a, 0x3a, 0x61, 0x73, 0x5f, 0x70, 0x6f
        /* <DEDUP_REMOVED lines=24> */
        /*0262*/ 	.byte	0x43, 0x3c, 0x31, 0x34, 0x33, 0x33, 0x36, 0x3e, 0x3e, 0x3e, 0x3e, 0x5d, 0x00
	.type		__unnamed_2,@object
	.size		__unnamed_2,(.L_2 - __unnamed_2)
__unnamed_2:
        /* <DEDUP_REMOVED lines=45> */
        /*053f*/ 	.byte	0x3e, 0x3e, 0x3e, 0x5d, 0x00
.L_2:


//--------------------- .nv.shared._ZN7cutlass13device_kernelINS_4gemm6kernel13GemmUniversalIN4cute5tupleIJiiiiEEENS1_10collective13CollectiveMmaINS1_35MainloopSm100TmaUmmaWarpSpecializedILi9ELi2ELi4ENS5_IJNS4_1CILi2EEENSA_ILi1EEESC_EEEEENS5_IJNSA_ILi64EEENSA_ILi224EEENSA_ILi32EEEEEENS_10bfloat16_tENS5_IJlSC_lEEESJ_SK_NS4_8TiledMMAINS4_8MMA_AtomIJNS4_20SM100_MMA_F16BF16_SSISJ_SJ_fLi64ELi224ELNS4_4UMMA5MajorE0ELSP_0ELNSO_7ScaleInE0ELSQ_0EEEEEENS4_6LayoutINS5_IJSC_SC_SC_EEENS5_IJNSA_ILi0EEESV_SV_EEEEENS5_IJNS4_10UnderscoreESY_SY_EEEEENS4_13SM90_TMA_LOADENS4_14ComposedLayoutINS4_7SwizzleILi2ELi4ELi3EEENS4_18smem_ptr_flag_bitsILi16EEENST_INS5_IJNSA_ILi8EEESH_EEENS5_IJSH_SC_EEEEEEEvNS4_8identityENS4_23SM90_TMA_LOAD_MULTICASTES1B_vS1C_EENS_8epilogue10collective18CollectiveEpilogueINS1F_23Sm100TmaWarpSpecializedILi2ELi1ELi112ELb1ELb0EEEJSI_NS5_IJNST_ISF_SC_EENST_ISG_SC_EEEEESJ_SK_SJ_SK_NS1F_6fusion15FusionCallbacksIS1J_NS1N_17LinearCombinationISJ_fSJ_fLNS_15FloatRoundStyleE2EEESI_S1M_JEEENS4_5SM1004TMEM4LOAD26SM100_TMEM_LOAD_16dp256b4xES11_S1B_NS4_17SM75_U32x4_LDSM_NENS4_14SM90_TMA_STOREES1B_NS4_17SM90_U32x4_STSM_NENS4_39AutoVectorizingCopyWithAssumedAlignmentILi128EEEEEEvvEEEEvNT_6ParamsE --------------------------
	.section	.nv.shared._ZN7cutlass13device_kernelINS_4gemm6kernel13GemmUniversalIN4cute5tupleIJiiiiEEENS1_10collective13CollectiveMmaINS1_35MainloopSm100TmaUmmaWarpSpecializedILi9ELi2ELi4ENS5_IJNS4_1CILi2EEENSA_ILi1EEESC_EEEEENS5_IJNSA_ILi64EEENSA_ILi224EEENSA_ILi32EEEEEENS_10bfloat16_tENS5_IJlSC_lEEESJ_SK_NS4_8TiledMMAINS4_8MMA_AtomIJNS4_20SM100_MMA_F16BF16_SSISJ_SJ_fLi64ELi224ELNS4_4UMMA5MajorE0ELSP_0ELNSO_7ScaleInE0ELSQ_0EEEEEENS4_6LayoutINS5_IJSC_SC_SC_EEENS5_IJNSA_ILi0EEESV_SV_EEEEENS5_IJNS4_10UnderscoreESY_SY_EEEEENS4_13SM90_TMA_LOADENS4_14ComposedLayoutINS4_7SwizzleILi2ELi4ELi3EEENS4_18smem_ptr_flag_bitsILi16EEENST_INS5_IJNSA_ILi8EEESH_EEENS5_IJSH_SC_EEEEEEEvNS4_8identityENS4_23SM90_TMA_LOAD_MULTICASTES1B_vS1C_EENS_8epilogue10collective18CollectiveEpilogueINS1F_23Sm100TmaWarpSpecializedILi2ELi1ELi112ELb1ELb0EEEJSI_NS5_IJNST_ISF_SC_EENST_ISG_SC_EEEEESJ_SK_SJ_SK_NS1F_6fusion15FusionCallbacksIS1J_NS1N_17LinearCombinationISJ_fSJ_fLNS_15FloatRoundStyleE2EEESI_S1M_JEEENS4_5SM1004TMEM4LOAD26SM100_TMEM_LOAD_16dp256b4xES11_S1B_NS4_17SM75_U32x4_LDSM_NENS4_14SM90_TMA_STOREES1B_NS4_17SM90_U32x4_STSM_NENS4_39AutoVectorizingCopyWithAssumedAlignmentILi128EEEEEEvvEEEEvNT_6ParamsE,"aw",@nobits
	.sectionflags	@""
	.align	16
	.zero		1024


//--------------------- .nv.shared.reserved.0     --------------------------
	.section	.nv.shared.reserved.0,"aw",@nobits
	.weak		__nv_reservedSMEM_offset_0_alias
	.size		__nv_reservedSMEM_offset_0_alias, 0, 64
	.other		__nv_reservedSMEM_offset_0_alias,@"STO_CUDA_RESERVED_SHARED STV_DEFAULT"
__nv_reservedSMEM_offset_0_alias:
	.zero		0
.nv.shared.reserved.0:
	.zero		64
	.weak		__nv_reservedSMEM_tcgen05_partition
	.type		__nv_reservedSMEM_tcgen05_partition,@object
	.size		__nv_reservedSMEM_tcgen05_partition,(.L_0 - __nv_reservedSMEM_tcgen05_partition)
__nv_reservedSMEM_tcgen05_partition:
	.zero		32
.L_0:


//--------------------- .nv.global                --------------------------
	.section	.nv.global,"aw",@nobits
.nv.global:
	.type		_ZN40_INTERNAL_8fa6a4cd_4_k_cu_5b73d824_134144cute1_E,@object
	.size		_ZN40_INTERNAL_8fa6a4cd_4_k_cu_5b73d824_134144cute1_E,(_ZN40_INTERNAL_8fa6a4cd_4_k_cu_5b73d824_134144cuda3std3__45__cpo6cbeginE - _ZN40_INTERNAL_8fa6a4cd_4_k_cu_5b73d824_134144cute1_E)
_ZN40_INTERNAL_8fa6a4cd_4_k_cu_5b73d824_134144cute1_E:
	.zero		1
	.type		_ZN40_INTERNAL_8fa6a4cd_4_k_cu_5b73d824_134144cuda3std3__45__cpo6cbeginE,@object
	.size		_ZN40_INTERNAL_8fa6a4cd_4_k_cu_5b73d824_134144cuda3std3__45__cpo6cbeginE,(_ZN40_INTERNAL_8fa6a4cd_4_k_cu_5b73d824_134144cuda3std3__48in_placeE - _ZN40_INTERNAL_8fa6a4cd_4_k_cu_5b73d824_134144cuda3std3__45__cpo6cbeginE)
_ZN40_INTERNAL_8fa6a4cd_4_k_cu_5b73d824_134144cuda3std3__45__cpo6cbeginE:
	.zero		1
	.type		_ZN40_INTERNAL_8fa6a4cd_4_k_cu_5b73d824_134144cuda3std3__48in_placeE,@object
	.size		_ZN40_INTERNAL_8fa6a4cd_4_k_cu_5b73d824_134144cuda3std3__48in_placeE,(_ZN40_INTERNAL_8fa6a4cd_4_k_cu_5b73d824_134144cuda3std6ranges3__45__cpo9iter_moveE - _ZN40_INTERNAL_8fa6a4cd_4_k_cu_5b73d824_134144cuda3std3__48in_placeE)
_ZN40_INTERNAL_8fa6a4cd_4_k_cu_5b73d824_134144cuda3std3__48in_placeE:
	.zero		1
	.type		_ZN40_INTERNAL_8fa6a4cd_4_k_cu_5b73d824_134144cuda3std6ranges3__45__cpo9iter_moveE,@object
	.size		_ZN40_INTERNAL_8fa6a4cd_4_k_cu_5b73d824_134144cuda3std6ranges3__45__cpo9iter_moveE,(_ZN40_INTERNAL_8fa6a4cd_4_k_cu_5b73d824_134144cuda3std3__45__cpo5beginE - _ZN40_INTERNAL_8fa6a4cd_4_k_cu_5b73d824_134144cuda3std6ranges3__45__cpo9iter_moveE)
_ZN40_INTERNAL_8fa6a4cd_4_k_cu_5b73d824_134144cuda3std6ranges3__45__cpo9iter_moveE:
	.zero		1
	.type		_ZN40_INTERNAL_8fa6a4cd_4_k_cu_5b73d824_134144cuda3std3__45__cpo5beginE,@object
	.size		_ZN40_INTERNAL_8fa6a4cd_4_k_cu_5b73d824_134144cuda3std3__45__cpo5beginE,(_ZN40_INTERNAL_8fa6a4cd_4_k_cu_5b73d824_134144cuda3std3__442_GLOBAL__N__8fa6a4cd_4_k_cu_5b73d824_134146ignoreE - _ZN40_INTERNAL_8fa6a4cd_4_k_cu_5b73d824_134144cuda3std3__45__cpo5beginE)
_ZN40_INTERNAL_8fa6a4cd_4_k_cu_5b73d824_134144cuda3std3__45__cpo5beginE:
	.zero		1
	.type		_ZN40_INTERNAL_8fa6a4cd_4_k_cu_5b73d824_134144cuda3std3__442_GLOBAL__N__8fa6a4cd_4_k_cu_5b73d824_134146ignoreE,@object
	.size		_ZN40_INTERNAL_8fa6a4cd_4_k_cu_5b73d824_134144cuda3std3__442_GLOBAL__N__8fa6a4cd_4_k_cu_5b73d824_134146ignoreE,(_ZN40_INTERNAL_8fa6a4cd_4_k_cu_5b73d824_134144cute7productE - _ZN40_INTERNAL_8fa6a4cd_4_k_cu_5b73d824_134144cuda3std3__442_GLOBAL__N__8fa6a4cd_4_k_cu_5b73d824_134146ignoreE)
_ZN40_INTERNAL_8fa6a4cd_4_k_cu_5b73d824_134144cuda3std3__442_GLOBAL__N__8fa6a4cd_4_k_cu_5b73d824_134146ignoreE:
	.zero		1
	.type		_ZN40_INTERNAL_8fa6a4cd_4_k_cu_5b73d824_134144cute7productE,@object
	.size		_ZN40_INTERNAL_8fa6a4cd_4_k_cu_5b73d824_134144cute7productE,(_ZN40_INTERNAL_8fa6a4cd_4_k_cu_5b73d824_134144cuda3std3__45__cpo3endE - _ZN40_INTERNAL_8fa6a4cd_4_k_cu_5b73d824_134144cute7productE)
_ZN40_INTERNAL_8fa6a4cd_4_k_cu_5b73d824_134144cute7productE:
	.zero		1
	.type		_ZN40_INTERNAL_8fa6a4cd_4_k_cu_5b73d824_134144cuda3std3__45__cpo3endE,@object
	.size		_ZN40_INTERNAL_8fa6a4cd_4_k_cu_5b73d824_134144cuda3std3__45__cpo3endE,(_ZN40_INTERNAL_8fa6a4cd_4_k_cu_5b73d824_134144cuda3std3__419piecewise_constructE - _ZN40_INTERNAL_8fa6a4cd_4_k_cu_5b73d824_134144cuda3std3__45__cpo3endE)
_ZN40_INTERNAL_8fa6a4cd_4_k_cu_5b73d824_134144cuda3std3__45__cpo3endE:
	.zero		1
	.type		_ZN40_INTERNAL_8fa6a4cd_4_k_cu_5b73d824_134144cuda3std3__419piecewise_constructE,@object
	.size		_ZN40_INTERNAL_8fa6a4cd_4_k_cu_5b73d824_134144cuda3std3__419piecewise_constructE,(_ZN40_INTERNAL_8fa6a4cd_4_k_cu_5b73d824_134144cuda3std3__45__cpo4cendE - _ZN40_INTERNAL_8fa6a4cd_4_k_cu_5b73d824_134144cuda3std3__419piecewise_constructE)
_ZN40_INTERNAL_8fa6a4cd_4_k_cu_5b73d824_134144cuda3std3__419piecewise_constructE:
	.zero		1
	.type		_ZN40_INTERNAL_8fa6a4cd_4_k_cu_5b73d824_134144cuda3std3__45__cpo4cendE,@object
	.size		_ZN40_INTERNAL_8fa6a4cd_4_k_cu_5b73d824_134144cuda3std3__45__cpo4cendE,(_ZN40_INTERNAL_8fa6a4cd_4_k_cu_5b73d824_134144cuda3std6ranges3__45__cpo4swapE - _ZN40_INTERNAL_8fa6a4cd_4_k_cu_5b73d824_134144cuda3std3__45__cpo4cendE)
_ZN40_INTERNAL_8fa6a4cd_4_k_cu_5b73d824_134144cuda3std3__45__cpo4cendE:
	.zero		1
	.type		_ZN40_INTERNAL_8fa6a4cd_4_k_cu_5b73d824_134144cuda3std6ranges3__45__cpo4swapE,@object
	.size		_ZN40_INTERNAL_8fa6a4cd_4_k_cu_5b73d824_134144cuda3std6ranges3__45__cpo4swapE,(.L_10 - _ZN40_INTERNAL_8fa6a4cd_4_k_cu_5b73d824_134144cuda3std6ranges3__45__cpo4swapE)
_ZN40_INTERNAL_8fa6a4cd_4_k_cu_5b73d824_134144cuda3std6ranges3__45__cpo4swapE:
	.zero		1
.L_10:


//--------------------- .nv.constant0._ZN7cutlass13device_kernelINS_4gemm6kernel13GemmUniversalIN4cute5tupleIJiiiiEEENS1_10collective13CollectiveMmaINS1_35MainloopSm100TmaUmmaWarpSpecializedILi9ELi2ELi4ENS5_IJNS4_1CILi2EEENSA_ILi1EEESC_EEEEENS5_IJNSA_ILi64EEENSA_ILi224EEENSA_ILi32EEEEEENS_10bfloat16_tENS5_IJlSC_lEEESJ_SK_NS4_8TiledMMAINS4_8MMA_AtomIJNS4_20SM100_MMA_F16BF16_SSISJ_SJ_fLi64ELi224ELNS4_4UMMA5MajorE0ELSP_0ELNSO_7ScaleInE0ELSQ_0EEEEEENS4_6LayoutINS5_IJSC_SC_SC_EEENS5_IJNSA_ILi0EEESV_SV_EEEEENS5_IJNS4_10UnderscoreESY_SY_EEEEENS4_13SM90_TMA_LOADENS4_14ComposedLayoutINS4_7SwizzleILi2ELi4ELi3EEENS4_18smem_ptr_flag_bitsILi16EEENST_INS5_IJNSA_ILi8EEESH_EEENS5_IJSH_SC_EEEEEEEvNS4_8identityENS4_23SM90_TMA_LOAD_MULTICASTES1B_vS1C_EENS_8epilogue10collective18CollectiveEpilogueINS1F_23Sm100TmaWarpSpecializedILi2ELi1ELi112ELb1ELb0EEEJSI_NS5_IJNST_ISF_SC_EENST_ISG_SC_EEEEESJ_SK_SJ_SK_NS1F_6fusion15FusionCallbacksIS1J_NS1N_17LinearCombinationISJ_fSJ_fLNS_15FloatRoundStyleE2EEESI_S1M_JEEENS4_5SM1004TMEM4LOAD26SM100_TMEM_LOAD_16dp256b4xES11_S1B_NS4_17SM75_U32x4_LDSM_NENS4_14SM90_TMA_STOREES1B_NS4_17SM90_U32x4_STSM_NENS4_39AutoVectorizingCopyWithAssumedAlignmentILi128EEEEEEvvEEEEvNT_6ParamsE --------------------------
	.section	.nv.constant0._ZN7cutlass13device_kernelINS_4gemm6kernel13GemmUniversalIN4cute5tupleIJiiiiEEENS1_10collective13CollectiveMmaINS1_35MainloopSm100TmaUmmaWarpSpecializedILi9ELi2ELi4ENS5_IJNS4_1CILi2EEENSA_ILi1EEESC_EEEEENS5_IJNSA_ILi64EEENSA_ILi224EEENSA_ILi32EEEEEENS_10bfloat16_tENS5_IJlSC_lEEESJ_SK_NS4_8TiledMMAINS4_8MMA_AtomIJNS4_20SM100_MMA_F16BF16_SSISJ_SJ_fLi64ELi224ELNS4_4UMMA5MajorE0ELSP_0ELNSO_7ScaleInE0ELSQ_0EEEEEENS4_6LayoutINS5_IJSC_SC_SC_EEENS5_IJNSA_ILi0EEESV_SV_EEEEENS5_IJNS4_10UnderscoreESY_SY_EEEEENS4_13SM90_TMA_LOADENS4_14ComposedLayoutINS4_7SwizzleILi2ELi4ELi3EEENS4_18smem_ptr_flag_bitsILi16EEENST_INS5_IJNSA_ILi8EEESH_EEENS5_IJSH_SC_EEEEEEEvNS4_8identityENS4_23SM90_TMA_LOAD_MULTICASTES1B_vS1C_EENS_8epilogue10collective18CollectiveEpilogueINS1F_23Sm100TmaWarpSpecializedILi2ELi1ELi112ELb1ELb0EEEJSI_NS5_IJNST_ISF_SC_EENST_ISG_SC_EEEEESJ_SK_SJ_SK_NS1F_6fusion15FusionCallbacksIS1J_NS1N_17LinearCombinationISJ_fSJ_fLNS_15FloatRoundStyleE2EEESI_S1M_JEEENS4_5SM1004TMEM4LOAD26SM100_TMEM_LOAD_16dp256b4xES11_S1B_NS4_17SM75_U32x4_LDSM_NENS4_14SM90_TMA_STOREES1B_NS4_17SM90_U32x4_STSM_NENS4_39AutoVectorizingCopyWithAssumedAlignmentILi128EEEEEEvvEEEEvNT_6ParamsE,"a",@progbits
	.sectionflags	@""
	.align	4
.nv.constant0._ZN7cutlass13device_kernelINS_4gemm6kernel13GemmUniversalIN4cute5tupleIJiiiiEEENS1_10collective13CollectiveMmaINS1_35MainloopSm100TmaUmmaWarpSpecializedILi9ELi2ELi4ENS5_IJNS4_1CILi2EEENSA_ILi1EEESC_EEEEENS5_IJNSA_ILi64EEENSA_ILi224EEENSA_ILi32EEEEEENS_10bfloat16_tENS5_IJlSC_lEEESJ_SK_NS4_8TiledMMAINS4_8MMA_AtomIJNS4_20SM100_MMA_F16BF16_SSISJ_SJ_fLi64ELi224ELNS4_4UMMA5MajorE0ELSP_0ELNSO_7ScaleInE0ELSQ_0EEEEEENS4_6LayoutINS5_IJSC_SC_SC_EEENS5_IJNSA_ILi0EEESV_SV_EEEEENS5_IJNS4_10UnderscoreESY_SY_EEEEENS4_13SM90_TMA_LOADENS4_14ComposedLayoutINS4_7SwizzleILi2ELi4ELi3EEENS4_18smem_ptr_flag_bitsILi16EEENST_INS5_IJNSA_ILi8EEESH_EEENS5_IJSH_SC_EEEEEEEvNS4_8identityENS4_23SM90_TMA_LOAD_MULTICASTES1B_vS1C_EENS_8epilogue10collective18CollectiveEpilogueINS1F_23Sm100TmaWarpSpecializedILi2ELi1ELi112ELb1ELb0EEEJSI_NS5_IJNST_ISF_SC_EENST_ISG_SC_EEEEESJ_SK_SJ_SK_NS1F_6fusion15FusionCallbacksIS1J_NS1N_17LinearCombinationISJ_fSJ_fLNS_15FloatRoundStyleE2EEESI_S1M_JEEENS4_5SM1004TMEM4LOAD26SM100_TMEM_LOAD_16dp256b4xES11_S1B_NS4_17SM75_U32x4_LDSM_NENS4_14SM90_TMA_STOREES1B_NS4_17SM90_U32x4_STSM_NENS4_39AutoVectorizingCopyWithAssumedAlignmentILi128EEEEEEvvEEEEvNT_6ParamsE:
	.zero		2944


//--------------------- SYMBOLS --------------------------

	.type		.nv.reservedSmem.offset0,@object
	.size		.nv.reservedSmem.offset0,0x4
	.type		.nv.reservedSmem.cap,@object
	.size		.nv.reservedSmem.cap,0x4
	.type		__assertfail,@function
